//
// Generated by NVIDIA NVVM Compiler
//
// Compiler Build ID: CL-36424714
// Cuda compilation tools, release 13.0, V13.0.88
// Based on NVVM 20.0.0
//

.version 9.0
.target sm_100
.address_size 64

	// .globl	_Z20initializeAndProcessP7MyClassii
.extern .func  (.param .b32 func_retval0) vprintf
(
	.param .b64 vprintf_param_0,
	.param .b64 vprintf_param_1
)
;
.extern .func  (.param .b64 func_retval0) malloc
(
	.param .b64 malloc_param_0
)
;
.extern .func free
(
	.param .b64 free_param_0
)
;
.global .align 1 .b8 $str[38] = {110, 117, 109, 77, 105, 115, 116, 97, 107, 101, 115, 91, 37, 100, 93, 32, 61, 32, 37, 102, 44, 32, 32, 110, 117, 109, 69, 121, 101, 115, 32, 32, 61, 32, 37, 100, 10};

.visible .entry _Z20initializeAndProcessP7MyClassii(
	.param .u64 .ptr .align 1 _Z20initializeAndProcessP7MyClassii_param_0,
	.param .u32 _Z20initializeAndProcessP7MyClassii_param_1,
	.param .u32 _Z20initializeAndProcessP7MyClassii_param_2
)
{
	.local .align 8 .b8 	__local_depot0[24];
	.reg .b64 	%SP;
	.reg .b64 	%SPL;
	.reg .pred 	%p<18>;
	.reg .b32 	%r<191>;
	.reg .b64 	%rd<156>;
	.reg .b64 	%fd<91>;

	mov.u64 	%SPL, __local_depot0;
	cvta.local.u64 	%SP, %SPL;
	ld.param.u64 	%rd11, [_Z20initializeAndProcessP7MyClassii_param_0];
	ld.param.u32 	%r33, [_Z20initializeAndProcessP7MyClassii_param_1];
	cvta.to.global.u64 	%rd12, %rd11;
	mov.u32 	%r34, %ctaid.x;
	mov.u32 	%r35, %ntid.x;
	mov.u32 	%r36, %tid.x;
	mad.lo.s32 	%r37, %r34, %r35, %r36;
	mul.wide.s32 	%rd13, %r37, 16;
	add.s64 	%rd1, %rd12, %rd13;
	st.global.u32 	[%rd1], %r37;
	mul.wide.s32 	%rd14, %r33, 8;
	{ // callseq 0, 0
	.param .b64 param0;
	st.param.b64 	[param0], %rd14;
	.param .b64 retval0;
	call.uni (retval0), 
	malloc, 
	(
	param0
	);
	ld.param.b64 	%rd15, [retval0];
	} // callseq 0
	st.global.u64 	[%rd1+8], %rd15;
	setp.lt.s32 	%p1, %r33, 1;
	@%p1 bra 	$L__BB0_25;
	and.b32  	%r1, %r33, 15;
	setp.lt.u32 	%p2, %r33, 16;
	mov.b32 	%r179, 0;
	@%p2 bra 	$L__BB0_4;
	and.b32  	%r179, %r33, 2147483632;
	mov.b32 	%r184, 0;
	mov.f64 	%fd90, 0d0000000000000000;
$L__BB0_3:
	.pragma "nounroll";
	mul.f64 	%fd4, %fd90, 0d3FF199999999999A;
	ld.global.u64 	%rd17, [%rd1+8];
	mul.wide.u32 	%rd18, %r184, 8;
	add.s64 	%rd19, %rd17, %rd18;
	st.f64 	[%rd19], %fd4;
	add.s32 	%r40, %r184, 1;
	cvt.rn.f64.u32 	%fd5, %r40;
	mul.f64 	%fd6, %fd5, 0d3FF199999999999A;
	ld.global.u64 	%rd20, [%rd1+8];
	add.s64 	%rd21, %rd20, %rd18;
	st.f64 	[%rd21+8], %fd6;
	add.s32 	%r41, %r184, 2;
	cvt.rn.f64.u32 	%fd7, %r41;
	mul.f64 	%fd8, %fd7, 0d3FF199999999999A;
	ld.global.u64 	%rd22, [%rd1+8];
	add.s64 	%rd23, %rd22, %rd18;
	st.f64 	[%rd23+16], %fd8;
	add.s32 	%r42, %r184, 3;
	cvt.rn.f64.u32 	%fd9, %r42;
	mul.f64 	%fd10, %fd9, 0d3FF199999999999A;
	ld.global.u64 	%rd24, [%rd1+8];
	add.s64 	%rd25, %rd24, %rd18;
	st.f64 	[%rd25+24], %fd10;
	add.s32 	%r43, %r184, 4;
	cvt.rn.f64.u32 	%fd11, %r43;
	mul.f64 	%fd12, %fd11, 0d3FF199999999999A;
	ld.global.u64 	%rd26, [%rd1+8];
	add.s64 	%rd27, %rd26, %rd18;
	st.f64 	[%rd27+32], %fd12;
	add.s32 	%r44, %r184, 5;
	cvt.rn.f64.u32 	%fd13, %r44;
	mul.f64 	%fd14, %fd13, 0d3FF199999999999A;
	ld.global.u64 	%rd28, [%rd1+8];
	add.s64 	%rd29, %rd28, %rd18;
	st.f64 	[%rd29+40], %fd14;
	add.s32 	%r45, %r184, 6;
	cvt.rn.f64.u32 	%fd15, %r45;
	mul.f64 	%fd16, %fd15, 0d3FF199999999999A;
	ld.global.u64 	%rd30, [%rd1+8];
	add.s64 	%rd31, %rd30, %rd18;
	st.f64 	[%rd31+48], %fd16;
	add.s32 	%r46, %r184, 7;
	cvt.rn.f64.u32 	%fd17, %r46;
	mul.f64 	%fd18, %fd17, 0d3FF199999999999A;
	ld.global.u64 	%rd32, [%rd1+8];
	add.s64 	%rd33, %rd32, %rd18;
	st.f64 	[%rd33+56], %fd18;
	add.s32 	%r47, %r184, 8;
	cvt.rn.f64.u32 	%fd19, %r47;
	mul.f64 	%fd20, %fd19, 0d3FF199999999999A;
	ld.global.u64 	%rd34, [%rd1+8];
	add.s64 	%rd35, %rd34, %rd18;
	st.f64 	[%rd35+64], %fd20;
	add.s32 	%r48, %r184, 9;
	cvt.rn.f64.u32 	%fd21, %r48;
	mul.f64 	%fd22, %fd21, 0d3FF199999999999A;
	ld.global.u64 	%rd36, [%rd1+8];
	add.s64 	%rd37, %rd36, %rd18;
	st.f64 	[%rd37+72], %fd22;
	add.s32 	%r49, %r184, 10;
	cvt.rn.f64.u32 	%fd23, %r49;
	mul.f64 	%fd24, %fd23, 0d3FF199999999999A;
	ld.global.u64 	%rd38, [%rd1+8];
	add.s64 	%rd39, %rd38, %rd18;
	st.f64 	[%rd39+80], %fd24;
	add.s32 	%r50, %r184, 11;
	cvt.rn.f64.u32 	%fd25, %r50;
	mul.f64 	%fd26, %fd25, 0d3FF199999999999A;
	ld.global.u64 	%rd40, [%rd1+8];
	add.s64 	%rd41, %rd40, %rd18;
	st.f64 	[%rd41+88], %fd26;
	add.s32 	%r51, %r184, 12;
	cvt.rn.f64.u32 	%fd27, %r51;
	mul.f64 	%fd28, %fd27, 0d3FF199999999999A;
	ld.global.u64 	%rd42, [%rd1+8];
	add.s64 	%rd43, %rd42, %rd18;
	st.f64 	[%rd43+96], %fd28;
	add.s32 	%r52, %r184, 13;
	cvt.rn.f64.u32 	%fd29, %r52;
	mul.f64 	%fd30, %fd29, 0d3FF199999999999A;
	ld.global.u64 	%rd44, [%rd1+8];
	add.s64 	%rd45, %rd44, %rd18;
	st.f64 	[%rd45+104], %fd30;
	add.s32 	%r53, %r184, 14;
	cvt.rn.f64.u32 	%fd31, %r53;
	mul.f64 	%fd32, %fd31, 0d3FF199999999999A;
	ld.global.u64 	%rd46, [%rd1+8];
	add.s64 	%rd47, %rd46, %rd18;
	st.f64 	[%rd47+112], %fd32;
	add.s32 	%r54, %r184, 15;
	cvt.rn.f64.u32 	%fd33, %r54;
	mul.f64 	%fd34, %fd33, 0d3FF199999999999A;
	ld.global.u64 	%rd48, [%rd1+8];
	add.s64 	%rd49, %rd48, %rd18;
	st.f64 	[%rd49+120], %fd34;
	add.f64 	%fd90, %fd90, 0d4030000000000000;
	add.s32 	%r184, %r184, 16;
	setp.eq.s32 	%p3, %r184, %r179;
	@%p3 bra 	$L__BB0_4;
	bra.uni 	$L__BB0_3;
$L__BB0_4:
	setp.eq.s32 	%p4, %r1, 0;
	@%p4 bra 	$L__BB0_13;
	and.b32  	%r4, %r33, 7;
	setp.lt.u32 	%p5, %r1, 8;
	@%p5 bra 	$L__BB0_7;
	cvt.rn.f64.u32 	%fd35, %r179;
	mul.f64 	%fd36, %fd35, 0d3FF199999999999A;
	ld.global.u64 	%rd50, [%rd1+8];
	mul.wide.u32 	%rd51, %r179, 8;
	add.s64 	%rd52, %rd50, %rd51;
	st.f64 	[%rd52], %fd36;
	add.s32 	%r55, %r179, 1;
	cvt.rn.f64.u32 	%fd37, %r55;
	mul.f64 	%fd38, %fd37, 0d3FF199999999999A;
	ld.global.u64 	%rd53, [%rd1+8];
	add.s64 	%rd54, %rd53, %rd51;
	st.f64 	[%rd54+8], %fd38;
	add.s32 	%r56, %r179, 2;
	cvt.rn.f64.u32 	%fd39, %r56;
	mul.f64 	%fd40, %fd39, 0d3FF199999999999A;
	ld.global.u64 	%rd55, [%rd1+8];
	add.s64 	%rd56, %rd55, %rd51;
	st.f64 	[%rd56+16], %fd40;
	add.s32 	%r57, %r179, 3;
	cvt.rn.f64.u32 	%fd41, %r57;
	mul.f64 	%fd42, %fd41, 0d3FF199999999999A;
	ld.global.u64 	%rd57, [%rd1+8];
	add.s64 	%rd58, %rd57, %rd51;
	st.f64 	[%rd58+24], %fd42;
	add.s32 	%r58, %r179, 4;
	cvt.rn.f64.u32 	%fd43, %r58;
	mul.f64 	%fd44, %fd43, 0d3FF199999999999A;
	ld.global.u64 	%rd59, [%rd1+8];
	add.s64 	%rd60, %rd59, %rd51;
	st.f64 	[%rd60+32], %fd44;
	add.s32 	%r59, %r179, 5;
	cvt.rn.f64.u32 	%fd45, %r59;
	mul.f64 	%fd46, %fd45, 0d3FF199999999999A;
	ld.global.u64 	%rd61, [%rd1+8];
	add.s64 	%rd62, %rd61, %rd51;
	st.f64 	[%rd62+40], %fd46;
	add.s32 	%r60, %r179, 6;
	cvt.rn.f64.u32 	%fd47, %r60;
	mul.f64 	%fd48, %fd47, 0d3FF199999999999A;
	ld.global.u64 	%rd63, [%rd1+8];
	add.s64 	%rd64, %rd63, %rd51;
	st.f64 	[%rd64+48], %fd48;
	add.s32 	%r61, %r179, 7;
	cvt.rn.f64.u32 	%fd49, %r61;
	mul.f64 	%fd50, %fd49, 0d3FF199999999999A;
	ld.global.u64 	%rd65, [%rd1+8];
	add.s64 	%rd66, %rd65, %rd51;
	st.f64 	[%rd66+56], %fd50;
	add.s32 	%r179, %r179, 8;
$L__BB0_7:
	setp.eq.s32 	%p6, %r4, 0;
	@%p6 bra 	$L__BB0_13;
	and.b32  	%r7, %r33, 3;
	setp.lt.u32 	%p7, %r4, 4;
	@%p7 bra 	$L__BB0_10;
	cvt.rn.f64.u32 	%fd51, %r179;
	mul.f64 	%fd52, %fd51, 0d3FF199999999999A;
	ld.global.u64 	%rd67, [%rd1+8];
	mul.wide.u32 	%rd68, %r179, 8;
	add.s64 	%rd69, %rd67, %rd68;
	st.f64 	[%rd69], %fd52;
	add.s32 	%r62, %r179, 1;
	cvt.rn.f64.u32 	%fd53, %r62;
	mul.f64 	%fd54, %fd53, 0d3FF199999999999A;
	ld.global.u64 	%rd70, [%rd1+8];
	add.s64 	%rd71, %rd70, %rd68;
	st.f64 	[%rd71+8], %fd54;
	add.s32 	%r63, %r179, 2;
	cvt.rn.f64.u32 	%fd55, %r63;
	mul.f64 	%fd56, %fd55, 0d3FF199999999999A;
	ld.global.u64 	%rd72, [%rd1+8];
	add.s64 	%rd73, %rd72, %rd68;
	st.f64 	[%rd73+16], %fd56;
	add.s32 	%r64, %r179, 3;
	cvt.rn.f64.u32 	%fd57, %r64;
	mul.f64 	%fd58, %fd57, 0d3FF199999999999A;
	ld.global.u64 	%rd74, [%rd1+8];
	add.s64 	%rd75, %rd74, %rd68;
	st.f64 	[%rd75+24], %fd58;
	add.s32 	%r179, %r179, 4;
$L__BB0_10:
	setp.eq.s32 	%p8, %r7, 0;
	@%p8 bra 	$L__BB0_13;
	mul.wide.u32 	%rd153, %r179, 8;
	neg.s32 	%r182, %r7;
$L__BB0_12:
	.pragma "nounroll";
	cvt.rn.f64.u32 	%fd59, %r179;
	mul.f64 	%fd60, %fd59, 0d3FF199999999999A;
	ld.global.u64 	%rd76, [%rd1+8];
	add.s64 	%rd77, %rd76, %rd153;
	st.f64 	[%rd77], %fd60;
	add.s32 	%r179, %r179, 1;
	add.s64 	%rd153, %rd153, 8;
	add.s32 	%r182, %r182, 1;
	setp.ne.s32 	%p9, %r182, 0;
	@%p9 bra 	$L__BB0_12;
$L__BB0_13:
	setp.lt.u32 	%p10, %r33, 16;
	mov.b32 	%r186, 0;
	@%p10 bra 	$L__BB0_16;
	mov.b32 	%r185, 0;
	mov.b64 	%rd154, 0;
	add.u64 	%rd81, %SP, 0;
	mov.u64 	%rd83, $str;
	and.b32  	%r186, %r33, 2147483632;
$L__BB0_15:
	.pragma "nounroll";
	ld.global.u64 	%rd79, [%rd1+8];
	add.s64 	%rd80, %rd79, %rd154;
	ld.f64 	%fd61, [%rd80];
	ld.global.u32 	%r67, [%rd1];
	cvta.to.local.u64 	%rd82, %rd81;
	st.local.u32 	[%rd82], %r185;
	st.local.f64 	[%rd82+8], %fd61;
	st.local.u32 	[%rd82+16], %r67;
	cvta.global.u64 	%rd84, %rd83;
	{ // callseq 1, 0
	.param .b64 param0;
	st.param.b64 	[param0], %rd84;
	.param .b64 param1;
	st.param.b64 	[param1], %rd81;
	.param .b32 retval0;
	call.uni (retval0), 
	vprintf, 
	(
	param0, 
	param1
	);
	ld.param.b32 	%r68, [retval0];
	} // callseq 1
	ld.global.u64 	%rd85, [%rd1+8];
	add.s64 	%rd86, %rd85, %rd154;
	ld.f64 	%fd62, [%rd86+8];
	ld.global.u32 	%r70, [%rd1];
	add.s32 	%r71, %r185, 1;
	st.local.u32 	[%rd82], %r71;
	st.local.f64 	[%rd82+8], %fd62;
	st.local.u32 	[%rd82+16], %r70;
	{ // callseq 2, 0
	.param .b64 param0;
	st.param.b64 	[param0], %rd84;
	.param .b64 param1;
	st.param.b64 	[param1], %rd81;
	.param .b32 retval0;
	call.uni (retval0), 
	vprintf, 
	(
	param0, 
	param1
	);
	ld.param.b32 	%r72, [retval0];
	} // callseq 2
	ld.global.u64 	%rd87, [%rd1+8];
	add.s64 	%rd88, %rd87, %rd154;
	ld.f64 	%fd63, [%rd88+16];
	ld.global.u32 	%r74, [%rd1];
	add.s32 	%r75, %r185, 2;
	st.local.u32 	[%rd82], %r75;
	st.local.f64 	[%rd82+8], %fd63;
	st.local.u32 	[%rd82+16], %r74;
	{ // callseq 3, 0
	.param .b64 param0;
	st.param.b64 	[param0], %rd84;
	.param .b64 param1;
	st.param.b64 	[param1], %rd81;
	.param .b32 retval0;
	call.uni (retval0), 
	vprintf, 
	(
	param0, 
	param1
	);
	ld.param.b32 	%r76, [retval0];
	} // callseq 3
	ld.global.u64 	%rd89, [%rd1+8];
	add.s64 	%rd90, %rd89, %rd154;
	ld.f64 	%fd64, [%rd90+24];
	ld.global.u32 	%r78, [%rd1];
	add.s32 	%r79, %r185, 3;
	st.local.u32 	[%rd82], %r79;
	st.local.f64 	[%rd82+8], %fd64;
	st.local.u32 	[%rd82+16], %r78;
	{ // callseq 4, 0
	.param .b64 param0;
	st.param.b64 	[param0], %rd84;
	.param .b64 param1;
	st.param.b64 	[param1], %rd81;
	.param .b32 retval0;
	call.uni (retval0), 
	vprintf, 
	(
	param0, 
	param1
	);
	ld.param.b32 	%r80, [retval0];
	} // callseq 4
	ld.global.u64 	%rd91, [%rd1+8];
	add.s64 	%rd92, %rd91, %rd154;
	ld.f64 	%fd65, [%rd92+32];
	ld.global.u32 	%r82, [%rd1];
	add.s32 	%r83, %r185, 4;
	st.local.u32 	[%rd82], %r83;
	st.local.f64 	[%rd82+8], %fd65;
	st.local.u32 	[%rd82+16], %r82;
	{ // callseq 5, 0
	.param .b64 param0;
	st.param.b64 	[param0], %rd84;
	.param .b64 param1;
	st.param.b64 	[param1], %rd81;
	.param .b32 retval0;
	call.uni (retval0), 
	vprintf, 
	(
	param0, 
	param1
	);
	ld.param.b32 	%r84, [retval0];
	} // callseq 5
	ld.global.u64 	%rd93, [%rd1+8];
	add.s64 	%rd94, %rd93, %rd154;
	ld.f64 	%fd66, [%rd94+40];
	ld.global.u32 	%r86, [%rd1];
	add.s32 	%r87, %r185, 5;
	st.local.u32 	[%rd82], %r87;
	st.local.f64 	[%rd82+8], %fd66;
	st.local.u32 	[%rd82+16], %r86;
	{ // callseq 6, 0
	.param .b64 param0;
	st.param.b64 	[param0], %rd84;
	.param .b64 param1;
	st.param.b64 	[param1], %rd81;
	.param .b32 retval0;
	call.uni (retval0), 
	vprintf, 
	(
	param0, 
	param1
	);
	ld.param.b32 	%r88, [retval0];
	} // callseq 6
	ld.global.u64 	%rd95, [%rd1+8];
	add.s64 	%rd96, %rd95, %rd154;
	ld.f64 	%fd67, [%rd96+48];
	ld.global.u32 	%r90, [%rd1];
	add.s32 	%r91, %r185, 6;
	st.local.u32 	[%rd82], %r91;
	st.local.f64 	[%rd82+8], %fd67;
	st.local.u32 	[%rd82+16], %r90;
	{ // callseq 7, 0
	.param .b64 param0;
	st.param.b64 	[param0], %rd84;
	.param .b64 param1;
	st.param.b64 	[param1], %rd81;
	.param .b32 retval0;
	call.uni (retval0), 
	vprintf, 
	(
	param0, 
	param1
	);
	ld.param.b32 	%r92, [retval0];
	} // callseq 7
	ld.global.u64 	%rd97, [%rd1+8];
	add.s64 	%rd98, %rd97, %rd154;
	ld.f64 	%fd68, [%rd98+56];
	ld.global.u32 	%r94, [%rd1];
	add.s32 	%r95, %r185, 7;
	st.local.u32 	[%rd82], %r95;
	st.local.f64 	[%rd82+8], %fd68;
	st.local.u32 	[%rd82+16], %r94;
	{ // callseq 8, 0
	.param .b64 param0;
	st.param.b64 	[param0], %rd84;
	.param .b64 param1;
	st.param.b64 	[param1], %rd81;
	.param .b32 retval0;
	call.uni (retval0), 
	vprintf, 
	(
	param0, 
	param1
	);
	ld.param.b32 	%r96, [retval0];
	} // callseq 8
	ld.global.u64 	%rd99, [%rd1+8];
	add.s64 	%rd100, %rd99, %rd154;
	ld.f64 	%fd69, [%rd100+64];
	ld.global.u32 	%r98, [%rd1];
	add.s32 	%r99, %r185, 8;
	st.local.u32 	[%rd82], %r99;
	st.local.f64 	[%rd82+8], %fd69;
	st.local.u32 	[%rd82+16], %r98;
	{ // callseq 9, 0
	.param .b64 param0;
	st.param.b64 	[param0], %rd84;
	.param .b64 param1;
	st.param.b64 	[param1], %rd81;
	.param .b32 retval0;
	call.uni (retval0), 
	vprintf, 
	(
	param0, 
	param1
	);
	ld.param.b32 	%r100, [retval0];
	} // callseq 9
	ld.global.u64 	%rd101, [%rd1+8];
	add.s64 	%rd102, %rd101, %rd154;
	ld.f64 	%fd70, [%rd102+72];
	ld.global.u32 	%r102, [%rd1];
	add.s32 	%r103, %r185, 9;
	st.local.u32 	[%rd82], %r103;
	st.local.f64 	[%rd82+8], %fd70;
	st.local.u32 	[%rd82+16], %r102;
	{ // callseq 10, 0
	.param .b64 param0;
	st.param.b64 	[param0], %rd84;
	.param .b64 param1;
	st.param.b64 	[param1], %rd81;
	.param .b32 retval0;
	call.uni (retval0), 
	vprintf, 
	(
	param0, 
	param1
	);
	ld.param.b32 	%r104, [retval0];
	} // callseq 10
	ld.global.u64 	%rd103, [%rd1+8];
	add.s64 	%rd104, %rd103, %rd154;
	ld.f64 	%fd71, [%rd104+80];
	ld.global.u32 	%r106, [%rd1];
	add.s32 	%r107, %r185, 10;
	st.local.u32 	[%rd82], %r107;
	st.local.f64 	[%rd82+8], %fd71;
	st.local.u32 	[%rd82+16], %r106;
	{ // callseq 11, 0
	.param .b64 param0;
	st.param.b64 	[param0], %rd84;
	.param .b64 param1;
	st.param.b64 	[param1], %rd81;
	.param .b32 retval0;
	call.uni (retval0), 
	vprintf, 
	(
	param0, 
	param1
	);
	ld.param.b32 	%r108, [retval0];
	} // callseq 11
	ld.global.u64 	%rd105, [%rd1+8];
	add.s64 	%rd106, %rd105, %rd154;
	ld.f64 	%fd72, [%rd106+88];
	ld.global.u32 	%r110, [%rd1];
	add.s32 	%r111, %r185, 11;
	st.local.u32 	[%rd82], %r111;
	st.local.f64 	[%rd82+8], %fd72;
	st.local.u32 	[%rd82+16], %r110;
	{ // callseq 12, 0
	.param .b64 param0;
	st.param.b64 	[param0], %rd84;
	.param .b64 param1;
	st.param.b64 	[param1], %rd81;
	.param .b32 retval0;
	call.uni (retval0), 
	vprintf, 
	(
	param0, 
	param1
	);
	ld.param.b32 	%r112, [retval0];
	} // callseq 12
	ld.global.u64 	%rd107, [%rd1+8];
	add.s64 	%rd108, %rd107, %rd154;
	ld.f64 	%fd73, [%rd108+96];
	ld.global.u32 	%r114, [%rd1];
	add.s32 	%r115, %r185, 12;
	st.local.u32 	[%rd82], %r115;
	st.local.f64 	[%rd82+8], %fd73;
	st.local.u32 	[%rd82+16], %r114;
	{ // callseq 13, 0
	.param .b64 param0;
	st.param.b64 	[param0], %rd84;
	.param .b64 param1;
	st.param.b64 	[param1], %rd81;
	.param .b32 retval0;
	call.uni (retval0), 
	vprintf, 
	(
	param0, 
	param1
	);
	ld.param.b32 	%r116, [retval0];
	} // callseq 13
	ld.global.u64 	%rd109, [%rd1+8];
	add.s64 	%rd110, %rd109, %rd154;
	ld.f64 	%fd74, [%rd110+104];
	ld.global.u32 	%r118, [%rd1];
	add.s32 	%r119, %r185, 13;
	st.local.u32 	[%rd82], %r119;
	st.local.f64 	[%rd82+8], %fd74;
	st.local.u32 	[%rd82+16], %r118;
	{ // callseq 14, 0
	.param .b64 param0;
	st.param.b64 	[param0], %rd84;
	.param .b64 param1;
	st.param.b64 	[param1], %rd81;
	.param .b32 retval0;
	call.uni (retval0), 
	vprintf, 
	(
	param0, 
	param1
	);
	ld.param.b32 	%r120, [retval0];
	} // callseq 14
	ld.global.u64 	%rd111, [%rd1+8];
	add.s64 	%rd112, %rd111, %rd154;
	ld.f64 	%fd75, [%rd112+112];
	ld.global.u32 	%r122, [%rd1];
	add.s32 	%r123, %r185, 14;
	st.local.u32 	[%rd82], %r123;
	st.local.f64 	[%rd82+8], %fd75;
	st.local.u32 	[%rd82+16], %r122;
	{ // callseq 15, 0
	.param .b64 param0;
	st.param.b64 	[param0], %rd84;
	.param .b64 param1;
	st.param.b64 	[param1], %rd81;
	.param .b32 retval0;
	call.uni (retval0), 
	vprintf, 
	(
	param0, 
	param1
	);
	ld.param.b32 	%r124, [retval0];
	} // callseq 15
	ld.global.u64 	%rd113, [%rd1+8];
	add.s64 	%rd114, %rd113, %rd154;
	ld.f64 	%fd76, [%rd114+120];
	ld.global.u32 	%r126, [%rd1];
	add.s32 	%r127, %r185, 15;
	st.local.u32 	[%rd82], %r127;
	st.local.f64 	[%rd82+8], %fd76;
	st.local.u32 	[%rd82+16], %r126;
	{ // callseq 16, 0
	.param .b64 param0;
	st.param.b64 	[param0], %rd84;
	.param .b64 param1;
	st.param.b64 	[param1], %rd81;
	.param .b32 retval0;
	call.uni (retval0), 
	vprintf, 
	(
	param0, 
	param1
	);
	ld.param.b32 	%r128, [retval0];
	} // callseq 16
	add.s64 	%rd154, %rd154, 128;
	add.s32 	%r185, %r185, 16;
	setp.ne.s32 	%p11, %r185, %r186;
	@%p11 bra 	$L__BB0_15;
$L__BB0_16:
	and.b32  	%r21, %r33, 15;
	setp.eq.s32 	%p12, %r21, 0;
	@%p12 bra 	$L__BB0_25;
	add.u64 	%rd115, %SP, 0;
	add.u64 	%rd7, %SPL, 0;
	and.b32  	%r22, %r33, 7;
	setp.lt.u32 	%p13, %r21, 8;
	@%p13 bra 	$L__BB0_19;
	ld.global.u64 	%rd116, [%rd1+8];
	mul.wide.u32 	%rd117, %r186, 8;
	add.s64 	%rd118, %rd116, %rd117;
	ld.f64 	%fd77, [%rd118];
	ld.global.u32 	%r130, [%rd1];
	st.local.u32 	[%rd7], %r186;
	st.local.f64 	[%rd7+8], %fd77;
	st.local.u32 	[%rd7+16], %r130;
	mov.u64 	%rd119, $str;
	cvta.global.u64 	%rd120, %rd119;
	{ // callseq 17, 0
	.param .b64 param0;
	st.param.b64 	[param0], %rd120;
	.param .b64 param1;
	st.param.b64 	[param1], %rd115;
	.param .b32 retval0;
	call.uni (retval0), 
	vprintf, 
	(
	param0, 
	param1
	);
	ld.param.b32 	%r131, [retval0];
	} // callseq 17
	add.s32 	%r133, %r186, 1;
	ld.global.u64 	%rd122, [%rd1+8];
	add.s64 	%rd123, %rd122, %rd117;
	ld.f64 	%fd78, [%rd123+8];
	ld.global.u32 	%r134, [%rd1];
	st.local.u32 	[%rd7], %r133;
	st.local.f64 	[%rd7+8], %fd78;
	st.local.u32 	[%rd7+16], %r134;
	{ // callseq 18, 0
	.param .b64 param0;
	st.param.b64 	[param0], %rd120;
	.param .b64 param1;
	st.param.b64 	[param1], %rd115;
	.param .b32 retval0;
	call.uni (retval0), 
	vprintf, 
	(
	param0, 
	param1
	);
	ld.param.b32 	%r135, [retval0];
	} // callseq 18
	add.s32 	%r137, %r186, 2;
	ld.global.u64 	%rd124, [%rd1+8];
	add.s64 	%rd125, %rd124, %rd117;
	ld.f64 	%fd79, [%rd125+16];
	ld.global.u32 	%r138, [%rd1];
	st.local.u32 	[%rd7], %r137;
	st.local.f64 	[%rd7+8], %fd79;
	st.local.u32 	[%rd7+16], %r138;
	{ // callseq 19, 0
	.param .b64 param0;
	st.param.b64 	[param0], %rd120;
	.param .b64 param1;
	st.param.b64 	[param1], %rd115;
	.param .b32 retval0;
	call.uni (retval0), 
	vprintf, 
	(
	param0, 
	param1
	);
	ld.param.b32 	%r139, [retval0];
	} // callseq 19
	add.s32 	%r141, %r186, 3;
	ld.global.u64 	%rd126, [%rd1+8];
	add.s64 	%rd127, %rd126, %rd117;
	ld.f64 	%fd80, [%rd127+24];
	ld.global.u32 	%r142, [%rd1];
	st.local.u32 	[%rd7], %r141;
	st.local.f64 	[%rd7+8], %fd80;
	st.local.u32 	[%rd7+16], %r142;
	{ // callseq 20, 0
	.param .b64 param0;
	st.param.b64 	[param0], %rd120;
	.param .b64 param1;
	st.param.b64 	[param1], %rd115;
	.param .b32 retval0;
	call.uni (retval0), 
	vprintf, 
	(
	param0, 
	param1
	);
	ld.param.b32 	%r143, [retval0];
	} // callseq 20
	add.s32 	%r145, %r186, 4;
	ld.global.u64 	%rd128, [%rd1+8];
	add.s64 	%rd129, %rd128, %rd117;
	ld.f64 	%fd81, [%rd129+32];
	ld.global.u32 	%r146, [%rd1];
	st.local.u32 	[%rd7], %r145;
	st.local.f64 	[%rd7+8], %fd81;
	st.local.u32 	[%rd7+16], %r146;
	{ // callseq 21, 0
	.param .b64 param0;
	st.param.b64 	[param0], %rd120;
	.param .b64 param1;
	st.param.b64 	[param1], %rd115;
	.param .b32 retval0;
	call.uni (retval0), 
	vprintf, 
	(
	param0, 
	param1
	);
	ld.param.b32 	%r147, [retval0];
	} // callseq 21
	add.s32 	%r149, %r186, 5;
	ld.global.u64 	%rd130, [%rd1+8];
	add.s64 	%rd131, %rd130, %rd117;
	ld.f64 	%fd82, [%rd131+40];
	ld.global.u32 	%r150, [%rd1];
	st.local.u32 	[%rd7], %r149;
	st.local.f64 	[%rd7+8], %fd82;
	st.local.u32 	[%rd7+16], %r150;
	{ // callseq 22, 0
	.param .b64 param0;
	st.param.b64 	[param0], %rd120;
	.param .b64 param1;
	st.param.b64 	[param1], %rd115;
	.param .b32 retval0;
	call.uni (retval0), 
	vprintf, 
	(
	param0, 
	param1
	);
	ld.param.b32 	%r151, [retval0];
	} // callseq 22
	add.s32 	%r153, %r186, 6;
	ld.global.u64 	%rd132, [%rd1+8];
	add.s64 	%rd133, %rd132, %rd117;
	ld.f64 	%fd83, [%rd133+48];
	ld.global.u32 	%r154, [%rd1];
	st.local.u32 	[%rd7], %r153;
	st.local.f64 	[%rd7+8], %fd83;
	st.local.u32 	[%rd7+16], %r154;
	{ // callseq 23, 0
	.param .b64 param0;
	st.param.b64 	[param0], %rd120;
	.param .b64 param1;
	st.param.b64 	[param1], %rd115;
	.param .b32 retval0;
	call.uni (retval0), 
	vprintf, 
	(
	param0, 
	param1
	);
	ld.param.b32 	%r155, [retval0];
	} // callseq 23
	add.s32 	%r157, %r186, 7;
	ld.global.u64 	%rd134, [%rd1+8];
	add.s64 	%rd135, %rd134, %rd117;
	ld.f64 	%fd84, [%rd135+56];
	ld.global.u32 	%r158, [%rd1];
	st.local.u32 	[%rd7], %r157;
	st.local.f64 	[%rd7+8], %fd84;
	st.local.u32 	[%rd7+16], %r158;
	{ // callseq 24, 0
	.param .b64 param0;
	st.param.b64 	[param0], %rd120;
	.param .b64 param1;
	st.param.b64 	[param1], %rd115;
	.param .b32 retval0;
	call.uni (retval0), 
	vprintf, 
	(
	param0, 
	param1
	);
	ld.param.b32 	%r159, [retval0];
	} // callseq 24
	add.s32 	%r186, %r186, 8;
$L__BB0_19:
	setp.eq.s32 	%p14, %r22, 0;
	@%p14 bra 	$L__BB0_25;
	and.b32  	%r25, %r33, 3;
	setp.lt.u32 	%p15, %r22, 4;
	@%p15 bra 	$L__BB0_22;
	ld.global.u64 	%rd136, [%rd1+8];
	mul.wide.u32 	%rd137, %r186, 8;
	add.s64 	%rd138, %rd136, %rd137;
	ld.f64 	%fd85, [%rd138];
	ld.global.u32 	%r161, [%rd1];
	st.local.u32 	[%rd7], %r186;
	st.local.f64 	[%rd7+8], %fd85;
	st.local.u32 	[%rd7+16], %r161;
	mov.u64 	%rd139, $str;
	cvta.global.u64 	%rd140, %rd139;
	{ // callseq 25, 0
	.param .b64 param0;
	st.param.b64 	[param0], %rd140;
	.param .b64 param1;
	st.param.b64 	[param1], %rd115;
	.param .b32 retval0;
	call.uni (retval0), 
	vprintf, 
	(
	param0, 
	param1
	);
	ld.param.b32 	%r162, [retval0];
	} // callseq 25
	add.s32 	%r164, %r186, 1;
	ld.global.u64 	%rd142, [%rd1+8];
	add.s64 	%rd143, %rd142, %rd137;
	ld.f64 	%fd86, [%rd143+8];
	ld.global.u32 	%r165, [%rd1];
	st.local.u32 	[%rd7], %r164;
	st.local.f64 	[%rd7+8], %fd86;
	st.local.u32 	[%rd7+16], %r165;
	{ // callseq 26, 0
	.param .b64 param0;
	st.param.b64 	[param0], %rd140;
	.param .b64 param1;
	st.param.b64 	[param1], %rd115;
	.param .b32 retval0;
	call.uni (retval0), 
	vprintf, 
	(
	param0, 
	param1
	);
	ld.param.b32 	%r166, [retval0];
	} // callseq 26
	add.s32 	%r168, %r186, 2;
	ld.global.u64 	%rd144, [%rd1+8];
	add.s64 	%rd145, %rd144, %rd137;
	ld.f64 	%fd87, [%rd145+16];
	ld.global.u32 	%r169, [%rd1];
	st.local.u32 	[%rd7], %r168;
	st.local.f64 	[%rd7+8], %fd87;
	st.local.u32 	[%rd7+16], %r169;
	{ // callseq 27, 0
	.param .b64 param0;
	st.param.b64 	[param0], %rd140;
	.param .b64 param1;
	st.param.b64 	[param1], %rd115;
	.param .b32 retval0;
	call.uni (retval0), 
	vprintf, 
	(
	param0, 
	param1
	);
	ld.param.b32 	%r170, [retval0];
	} // callseq 27
	add.s32 	%r172, %r186, 3;
	ld.global.u64 	%rd146, [%rd1+8];
	add.s64 	%rd147, %rd146, %rd137;
	ld.f64 	%fd88, [%rd147+24];
	ld.global.u32 	%r173, [%rd1];
	st.local.u32 	[%rd7], %r172;
	st.local.f64 	[%rd7+8], %fd88;
	st.local.u32 	[%rd7+16], %r173;
	{ // callseq 28, 0
	.param .b64 param0;
	st.param.b64 	[param0], %rd140;
	.param .b64 param1;
	st.param.b64 	[param1], %rd115;
	.param .b32 retval0;
	call.uni (retval0), 
	vprintf, 
	(
	param0, 
	param1
	);
	ld.param.b32 	%r174, [retval0];
	} // callseq 28
	add.s32 	%r186, %r186, 4;
$L__BB0_22:
	setp.eq.s32 	%p16, %r25, 0;
	@%p16 bra 	$L__BB0_25;
	mul.wide.u32 	%rd155, %r186, 8;
	neg.s32 	%r189, %r25;
	mov.u64 	%rd150, $str;
$L__BB0_24:
	.pragma "nounroll";
	ld.global.u64 	%rd148, [%rd1+8];
	add.s64 	%rd149, %rd148, %rd155;
	ld.f64 	%fd89, [%rd149];
	ld.global.u32 	%r176, [%rd1];
	st.local.u32 	[%rd7], %r186;
	st.local.f64 	[%rd7+8], %fd89;
	st.local.u32 	[%rd7+16], %r176;
	cvta.global.u64 	%rd151, %rd150;
	{ // callseq 29, 0
	.param .b64 param0;
	st.param.b64 	[param0], %rd151;
	.param .b64 param1;
	st.param.b64 	[param1], %rd115;
	.param .b32 retval0;
	call.uni (retval0), 
	vprintf, 
	(
	param0, 
	param1
	);
	ld.param.b32 	%r177, [retval0];
	} // callseq 29
	add.s32 	%r186, %r186, 1;
	add.s64 	%rd155, %rd155, 8;
	add.s32 	%r189, %r189, 1;
	setp.ne.s32 	%p17, %r189, 0;
	@%p17 bra 	$L__BB0_24;
$L__BB0_25:
	ret;

}
	// .globl	_Z10freeMemoryP7MyClassi
.visible .entry _Z10freeMemoryP7MyClassi(
	.param .u64 .ptr .align 1 _Z10freeMemoryP7MyClassi_param_0,
	.param .u32 _Z10freeMemoryP7MyClassi_param_1
)
{
	.reg .pred 	%p<2>;
	.reg .b32 	%r<6>;
	.reg .b64 	%rd<6>;

	ld.param.u64 	%rd1, [_Z10freeMemoryP7MyClassi_param_0];
	ld.param.u32 	%r2, [_Z10freeMemoryP7MyClassi_param_1];
	mov.u32 	%r3, %ctaid.x;
	mov.u32 	%r4, %ntid.x;
	mov.u32 	%r5, %tid.x;
	mad.lo.s32 	%r1, %r3, %r4, %r5;
	setp.ge.s32 	%p1, %r1, %r2;
	@%p1 bra 	$L__BB1_2;
	cvta.to.global.u64 	%rd2, %rd1;
	mul.wide.s32 	%rd3, %r1, 16;
	add.s64 	%rd4, %rd2, %rd3;
	ld.global.u64 	%rd5, [%rd4+8];
	{ // callseq 30, 0
	.param .b64 param0;
	st.param.b64 	[param0], %rd5;
	call.uni 
	free, 
	(
	param0
	);
	} // callseq 30
$L__BB1_2:
	ret;

}


// ===== COMPILED SASS (sm_100) =====

	.target	sm_100

	.elftype	@"ET_EXEC"


//--------------------- .note.nv.tkinfo           --------------------------
	.section	.note.nv.tkinfo,"",@"SHT_NOTE"
	.sectionflags	@"SHF_NOTE_NV_TKINFO"
	.tkinfo
        /*0018*/ 	.word	0x00000002
        /*0030*/ 	.string	""
        /*0030*/ 	.string	"ptxas"
        /*0030*/ 	.string	"Cuda compilation tools, release 13.0, V13.0.88"
        /*0030*/ 	.string	"Build cuda_13.0.r13.0/compiler.36424714_0"
        /*0030*/ 	.string	"-arch sm_100 -m 64 "



//--------------------- .note.nv.cuinfo           --------------------------
	.section	.note.nv.cuinfo,"",@"SHT_NOTE"
	.sectionflags	@"SHF_NOTE_NV_CUINFO"
        /*0018*/ 	.short	0x0002
        /*001a*/ 	.short	0x0064
        /*001c*/ 	.short	0x0082
	.zero		2


//--------------------- .nv.info                  --------------------------
	.section	.nv.info,"",@"SHT_CUDA_INFO"
	.align	4


	//----- nvinfo : EIATTR_REGCOUNT
	.align		4
        /*0000*/ 	.byte	0x04, 0x2f
        /*0002*/ 	.short	(.L_2 - .L_1)
	.align		4
.L_1:
        /*0004*/ 	.word	index@(_Z20initializeAndProcessP7MyClassii)
        /*0008*/ 	.word	0x0000001d


	//----- nvinfo : EIATTR_FRAME_SIZE
	.align		4
.L_2:
        /*000c*/ 	.byte	0x04, 0x11
        /*000e*/ 	.short	(.L_4 - .L_3)
	.align		4
.L_3:
        /*0010*/ 	.word	index@(_Z20initializeAndProcessP7MyClassii)
        /*0014*/ 	.word	0x00000018


	//----- nvinfo : EIATTR_REGCOUNT
	.align		4
.L_4:
        /*0018*/ 	.byte	0x04, 0x2f
        /*001a*/ 	.short	(.L_6 - .L_5)
	.align		4
.L_5:
        /*001c*/ 	.word	index@(_Z10freeMemoryP7MyClassi)
        /*0020*/ 	.word	0x00000018


	//----- nvinfo : EIATTR_FRAME_SIZE
	.align		4
.L_6:
        /*0024*/ 	.byte	0x04, 0x11
        /*0026*/ 	.short	(.L_8 - .L_7)
	.align		4
.L_7:
        /*0028*/ 	.word	index@(_Z10freeMemoryP7MyClassi)
        /*002c*/ 	.word	0x00000000


	//----- nvinfo : EIATTR_MIN_STACK_SIZE
	.align		4
.L_8:
        /*0030*/ 	.byte	0x04, 0x12
        /*0032*/ 	.short	(.L_10 - .L_9)
	.align		4
.L_9:
        /*0034*/ 	.word	index@(_Z10freeMemoryP7MyClassi)
        /*0038*/ 	.word	0x00000000


	//----- nvinfo : EIATTR_MIN_STACK_SIZE
	.align		4
.L_10:
        /*003c*/ 	.byte	0x04, 0x12
        /*003e*/ 	.short	(.L_12 - .L_11)
	.align		4
.L_11:
        /*0040*/ 	.word	index@(_Z20initializeAndProcessP7MyClassii)
        /*0044*/ 	.word	0x00000018
.L_12:


//--------------------- .nv.compat                --------------------------
	.section	.nv.compat,"",@"SHT_CUDA_COMPAT_INFO"
	.align	4
        /*0000*/ 	.byte	0x02, 0x09, 0x00, 0x00, 0x02, 0x02, 0x01, 0x00, 0x02, 0x05, 0x05, 0x00, 0x03, 0x07, 0x01, 0x01
        /*0010*/ 	.byte	0x02, 0x03, 0x00, 0x00, 0x02, 0x06, 0x01, 0x00, 0x04, 0x0b, 0x08, 0x00, 0x01, 0x00, 0x00, 0x00
        /*0020*/ 	.byte	0x00, 0x00, 0x00, 0x00


//--------------------- .nv.info._Z10freeMemoryP7MyClassi --------------------------
	.section	.nv.info._Z10freeMemoryP7MyClassi,"",@"SHT_CUDA_INFO"
	.sectionflags	@""
	.align	4


	//----- nvinfo : EIATTR_CUDA_API_VERSION
	.align		4
        /*0000*/ 	.byte	0x04, 0x37
        /*0002*/ 	.short	(.L_14 - .L_13)
.L_13:
        /*0004*/ 	.word	0x00000082


	//----- nvinfo : EIATTR_KPARAM_INFO
	.align		4
.L_14:
        /*0008*/ 	.byte	0x04, 0x17
        /*000a*/ 	.short	(.L_16 - .L_15)
.L_15:
        /*000c*/ 	.word	0x00000000
        /*0010*/ 	.short	0x0001
        /*0012*/ 	.short	0x0008
        /*0014*/ 	.byte	0x00, 0xf0, 0x11, 0x00


	//----- nvinfo : EIATTR_KPARAM_INFO
	.align		4
.L_16:
        /*0018*/ 	.byte	0x04, 0x17
        /*001a*/ 	.short	(.L_18 - .L_17)
.L_17:
        /*001c*/ 	.word	0x00000000
        /*0020*/ 	.short	0x0000
        /*0022*/ 	.short	0x0000
        /*0024*/ 	.byte	0x00, 0xf5, 0x21, 0x00


	//----- nvinfo : EIATTR_SPARSE_MMA_MASK
	.align		4
.L_18:
        /*0028*/ 	.byte	0x03, 0x50
        /*002a*/ 	.short	0x0000


	//----- nvinfo : EIATTR_MAXREG_COUNT
	.align		4
        /*002c*/ 	.byte	0x03, 0x1b
        /*002e*/ 	.short	0x00ff


	//----- nvinfo : EIATTR_EXTERNS
	.align		4
        /*0030*/ 	.byte	0x04, 0x0f
        /*0032*/ 	.short	(.L_20 - .L_19)


	//   ....[0]....
	.align		4
.L_19:
        /*0034*/ 	.word	index@(free)


	//----- nvinfo : EIATTR_MERCURY_ISA_VERSION
	.align		4
.L_20:
        /*0038*/ 	.byte	0x03, 0x5f
        /*003a*/ 	.short	0x0101


	//----- nvinfo : EIATTR_VRC_CTA_INIT_COUNT
	.align		4
        /*003c*/ 	.byte	0x02, 0x4a
	.zero		1
	.zero		1


	//----- nvinfo : EIATTR_SYSCALL_OFFSETS
	.align		4
        /*0040*/ 	.byte	0x04, 0x46
        /*0042*/ 	.short	(.L_22 - .L_21)


	//   ....[0]....
.L_21:
        /*0044*/ 	.word	0x000000f0


	//----- nvinfo : EIATTR_EXIT_INSTR_OFFSETS
	.align		4
.L_22:
        /*0048*/ 	.byte	0x04, 0x1c
        /*004a*/ 	.short	(.L_24 - .L_23)


	//   ....[0]....
.L_23:
        /*004c*/ 	.word	0x00000070


	//   ....[1]....
        /*0050*/ 	.word	0x00000100


	//----- nvinfo : EIATTR_CRS_STACK_SIZE
	.align		4
.L_24:
        /*0054*/ 	.byte	0x04, 0x1e
        /*0056*/ 	.short	(.L_26 - .L_25)
.L_25:
        /*0058*/ 	.word	0x00000000


	//----- nvinfo : EIATTR_CBANK_PARAM_SIZE
	.align		4
.L_26:
        /*005c*/ 	.byte	0x03, 0x19
        /*005e*/ 	.short	0x000c


	//----- nvinfo : EIATTR_PARAM_CBANK
	.align		4
        /*0060*/ 	.byte	0x04, 0x0a
        /*0062*/ 	.short	(.L_28 - .L_27)
	.align		4
.L_27:
        /*0064*/ 	.word	index@(.nv.constant0._Z10freeMemoryP7MyClassi)
        /*0068*/ 	.short	0x0380
        /*006a*/ 	.short	0x000c


	//----- nvinfo : EIATTR_SW_WAR
	.align		4
.L_28:
        /*006c*/ 	.byte	0x04, 0x36
        /*006e*/ 	.short	(.L_30 - .L_29)
.L_29:
        /*0070*/ 	.word	0x00000008
.L_30:


//--------------------- .nv.info._Z20initializeAndProcessP7MyClassii --------------------------
	.section	.nv.info._Z20initializeAndProcessP7MyClassii,"",@"SHT_CUDA_INFO"
	.sectionflags	@""
	.align	4


	//----- nvinfo : EIATTR_CUDA_API_VERSION
	.align		4
        /*0000*/ 	.byte	0x04, 0x37
        /*0002*/ 	.short	(.L_32 - .L_31)
.L_31:
        /*0004*/ 	.word	0x00000082


	//----- nvinfo : EIATTR_KPARAM_INFO
	.align		4
.L_32:
        /*0008*/ 	.byte	0x04, 0x17
        /*000a*/ 	.short	(.L_34 - .L_33)
.L_33:
        /*000c*/ 	.word	0x00000000
        /*0010*/ 	.short	0x0002
        /*0012*/ 	.short	0x000c
        /*0014*/ 	.byte	0x00, 0xf0, 0x11, 0x00


	//----- nvinfo : EIATTR_KPARAM_INFO
	.align		4
.L_34:
        /*0018*/ 	.byte	0x04, 0x17
        /*001a*/ 	.short	(.L_36 - .L_35)
.L_35:
        /*001c*/ 	.word	0x00000000
        /*0020*/ 	.short	0x0001
        /*0022*/ 	.short	0x0008
        /*0024*/ 	.byte	0x00, 0xf0, 0x11, 0x00


	//----- nvinfo : EIATTR_KPARAM_INFO
	.align		4
.L_36:
        /*0028*/ 	.byte	0x04, 0x17
        /*002a*/ 	.short	(.L_38 - .L_37)
.L_37:
        /*002c*/ 	.word	0x00000000
        /*0030*/ 	.short	0x0000
        /*0032*/ 	.short	0x0000
        /*0034*/ 	.byte	0x00, 0xf5, 0x21, 0x00


	//----- nvinfo : EIATTR_SPARSE_MMA_MASK
	.align		4
.L_38:
        /*0038*/ 	.byte	0x03, 0x50
        /*003a*/ 	.short	0x0000


	//----- nvinfo : EIATTR_MAXREG_COUNT
	.align		4
        /*003c*/ 	.byte	0x03, 0x1b
        /*003e*/ 	.short	0x00ff


	//----- nvinfo : EIATTR_EXTERNS
	.align		4
        /*0040*/ 	.byte	0x04, 0x0f
        /*0042*/ 	.short	(.L_40 - .L_39)


	//   ....[0]....
	.align		4
.L_39:
        /*0044*/ 	.word	index@(vprintf)


	//   ....[1]....
	.align		4
        /*0048*/ 	.word	index@(malloc)


	//----- nvinfo : EIATTR_MERCURY_ISA_VERSION
	.align		4
.L_40:
        /*004c*/ 	.byte	0x03, 0x5f
        /*004e*/ 	.short	0x0101


	//----- nvinfo : EIATTR_VRC_CTA_INIT_COUNT
	.align		4
        /*0050*/ 	.byte	0x02, 0x4a
	.zero		1
	.zero		1


	//----- nvinfo : EIATTR_SYSCALL_OFFSETS
	.align		4
        /*0054*/ 	.byte	0x04, 0x46
        /*0056*/ 	.short	(.L_42 - .L_41)


	//   ....[0]....
.L_41:
        /*0058*/ 	.word	0x00000180


	//   ....[1]....
        /*005c*/ 	.word	0x00001140


	//   ....[2]....
        /*0060*/ 	.word	0x00001250


	//   ....[3]....
        /*0064*/ 	.word	0x00001360


	//   ....[4]....
        /*0068*/ 	.word	0x00001470


	//   ....[5]....
        /*006c*/ 	.word	0x00001580


	//   ....[6]....
        /*0070*/ 	.word	0x00001690


	//   ....[7]....
        /*0074*/ 	.word	0x000017a0


	//   ....[8]....
        /*0078*/ 	.word	0x000018b0


	//   ....[9]....
        /*007c*/ 	.word	0x000019c0


	//   ....[10]....
        /*0080*/ 	.word	0x00001ad0


	//   ....[11]....
        /*0084*/ 	.word	0x00001be0


	//   ....[12]....
        /*0088*/ 	.word	0x00001cf0


	//   ....[13]....
        /*008c*/ 	.word	0x00001e00


	//   ....[14]....
        /*0090*/ 	.word	0x00001f10


	//   ....[15]....
        /*0094*/ 	.word	0x00002020


	//   ....[16]....
        /*0098*/ 	.word	0x00002130


	//   ....[17]....
        /*009c*/ 	.word	0x000022f0


	//   ....[18]....
        /*00a0*/ 	.word	0x00002400


	//   ....[19]....
        /*00a4*/ 	.word	0x00002500


	//   ....[20]....
        /*00a8*/ 	.word	0x00002600


	//   ....[21]....
        /*00ac*/ 	.word	0x00002700


	//   ....[22]....
        /*00b0*/ 	.word	0x00002800


	//   ....[23]....
        /*00b4*/ 	.word	0x00002900


	//   ....[24]....
        /*00b8*/ 	.word	0x00002a00


	//   ....[25]....
        /*00bc*/ 	.word	0x00002b70


	//   ....[26]....
        /*00c0*/ 	.word	0x00002c70


	//   ....[27]....
        /*00c4*/ 	.word	0x00002d70


	//   ....[28]....
        /*00c8*/ 	.word	0x00002e70


	//   ....[29]....
        /*00cc*/ 	.word	0x00003020


	//----- nvinfo : EIATTR_EXIT_INSTR_OFFSETS
	.align		4
.L_42:
        /*00d0*/ 	.byte	0x04, 0x1c
        /*00d2*/ 	.short	(.L_44 - .L_43)


	//   ....[0]....
.L_43:
        /*00d4*/ 	.word	0x000001c0


	//   ....[1]....
        /*00d8*/ 	.word	0x000021c0


	//   ....[2]....
        /*00dc*/ 	.word	0x00002a30


	//   ....[3]....
        /*00e0*/ 	.word	0x00002ea0


	//   ....[4]....
        /*00e4*/ 	.word	0x00003080


	//----- nvinfo : EIATTR_CRS_STACK_SIZE
	.align		4
.L_44:
        /*00e8*/ 	.byte	0x04, 0x1e
        /*00ea*/ 	.short	(.L_46 - .L_45)
.L_45:
        /*00ec*/ 	.word	0x00000000


	//----- nvinfo : EIATTR_CBANK_PARAM_SIZE
	.align		4
.L_46:
        /*00f0*/ 	.byte	0x03, 0x19
        /*00f2*/ 	.short	0x0010


	//----- nvinfo : EIATTR_PARAM_CBANK
	.align		4
        /*00f4*/ 	.byte	0x04, 0x0a
        /*00f6*/ 	.short	(.L_48 - .L_47)
	.align		4
.L_47:
        /*00f8*/ 	.word	index@(.nv.constant0._Z20initializeAndProcessP7MyClassii)
        /*00fc*/ 	.short	0x0380
        /*00fe*/ 	.short	0x0010


	//----- nvinfo : EIATTR_SW_WAR
	.align		4
.L_48:
        /*0100*/ 	.byte	0x04, 0x36
        /*0102*/ 	.short	(.L_50 - .L_49)
.L_49:
        /*0104*/ 	.word	0x00000008
.L_50:


//--------------------- .nv.callgraph             --------------------------
	.section	.nv.callgraph,"",@"SHT_CUDA_CALLGRAPH"
	.align	4
	.sectionentsize	8
	.align		4
        /*0000*/ 	.word	0x00000000
	.align		4
        /*0004*/ 	.word	0xffffffff
	.align		4
        /*0008*/ 	.word	index@(_Z10freeMemoryP7MyClassi)
	.align		4
        /*000c*/ 	.word	index@(free)
	.align		4
        /*0010*/ 	.word	index@(_Z20initializeAndProcessP7MyClassii)
	.align		4
        /*0014*/ 	.word	index@(vprintf)
	.align		4
        /*0018*/ 	.word	index@(_Z20initializeAndProcessP7MyClassii)
	.align		4
        /*001c*/ 	.word	index@(malloc)
	.align		4
        /*0020*/ 	.word	0x00000000
	.align		4
        /*0024*/ 	.word	0xfffffffe
	.align		4
        /*0028*/ 	.word	0x00000000
	.align		4
        /*002c*/ 	.word	0xfffffffd
	.align		4
        /*0030*/ 	.word	0x00000000
	.align		4
        /*0034*/ 	.word	0xfffffffc


//--------------------- .nv.constant4             --------------------------
	.section	.nv.constant4,"a",@progbits
	.align	8
	.align		8
.nv.constant4:
        /*0000*/ 	.dword	free
	.align		8
        /*0008*/ 	.dword	$str
	.align		8
        /*0010*/ 	.dword	vprintf
	.align		8
        /*0018*/ 	.dword	malloc


//--------------------- .text._Z10freeMemoryP7MyClassi --------------------------
	.section	.text._Z10freeMemoryP7MyClassi,"ax",@progbits
	.align	128
        .global         _Z10freeMemoryP7MyClassi
        .type           _Z10freeMemoryP7MyClassi,@function
        .size           _Z10freeMemoryP7MyClassi,(.L_x_45 - _Z10freeMemoryP7MyClassi)
        .other          _Z10freeMemoryP7MyClassi,@"STO_CUDA_ENTRY STV_DEFAULT"
_Z10freeMemoryP7MyClassi:
.text._Z10freeMemoryP7MyClassi:
[----:B------:R-:W0:Y:S01]  /*0000*/  LDC R1, c[0x0][0x37c] ;  /* 0x0000df00ff017b82 */ /* 0x000e220000000800 */
[----:B------:R-:W1:Y:S07]  /*0010*/  S2R R0, SR_TID.X ;  /* 0x0000000000007919 */ /* 0x000e6e0000002100 */
[----:B------:R-:W1:Y:S01]  /*0020*/  S2UR UR4, SR_CTAID.X ;  /* 0x00000000000479c3 */ /* 0x000e620000002500 */
[----:B------:R-:W2:Y:S07]  /*0030*/  LDCU UR5, c[0x0][0x388] ;  /* 0x00007100ff0577ac */ /* 0x000eae0008000800 */
[----:B------:R-:W1:Y:S02]  /*0040*/  LDC R5, c[0x0][0x360] ;  /* 0x0000d800ff057b82 */ /* 0x000e640000000800 */
[----:B-1----:R-:W-:-:S05]  /*0050*/  IMAD R5, R5, UR4, R0 ;  /* 0x0000000405057c24 */ /* 0x002fca000f8e0200 */
[----:B--2---:R-:W-:-:S13]  /*0060*/  ISETP.GE.AND P0, PT, R5, UR5, PT ;  /* 0x0000000505007c0c */ /* 0x004fda000bf06270 */
[----:B0-----:R-:W-:Y:S05]  /*0070*/  @P0 EXIT ;  /* 0x000000000000094d */ /* 0x001fea0003800000 */
[----:B------:R-:W0:Y:S01]  /*0080*/  LDC.64 R2, c[0x0][0x380] ;  /* 0x0000e000ff027b82 */ /* 0x000e220000000a00 */
[----:B------:R-:W1:Y:S01]  /*0090*/  LDCU.64 UR4, c[0x0][0x358] ;  /* 0x00006b00ff0477ac */ /* 0x000e620008000a00 */
[----:B0-----:R-:W-:-:S05]  /*00a0*/  IMAD.WIDE R2, R5, 0x10, R2 ;  /* 0x0000001005027825 */ /* 0x001fca00078e0202 */
[----:B-1----:R0:W5:Y:S01]  /*00b0*/  LDG.E.64 R4, desc[UR4][R2.64+0x8] ;  /* 0x0000080402047981 */ /* 0x002162000c1e1b00 */
[----:B------:R-:W-:-:S04]  /*00c0*/  MOV R0, 0x0 ;  /* 0x0000000000007802 */ /* 0x000fc80000000f00 */
[----:B------:R0:W1:Y:S03]  /*00d0*/  LDC.64 R6, c[0x4][R0] ;  /* 0x0100000000067b82 */ /* 0x0000660000000a00 */
[----:B------:R-:W-:-:S07]  /*00e0*/  LEPC R20, `(.L_x_0) ;  /* 0x000000001014794e */ /* 0x000fce0000000000 */
[----:B01---5:R-:W-:Y:S05]  /*00f0*/  CALL.ABS.NOINC R6 ;  /* 0x0000000006007343 */ /* 0x023fea0003c00000 */
.L_x_0:
[----:B------:R-:W-:Y:S05]  /*0100*/  EXIT ;  /* 0x000000000000794d */ /* 0x000fea0003800000 */
.L_x_1:
[----:B------:R-:W-:-:S00]  /*0110*/  BRA `(.L_x_1) ;  /* 0xfffffffc00fc7947 */ /* 0x000fc0000383ffff */
[----:B------:R-:W-:-:S00]  /*0120*/  NOP ;  /* 0x0000000000007918 */ /* 0x000fc00000000000 */
        /* <DEDUP_REMOVED lines=13> */
.L_x_45:


//--------------------- .text._Z20initializeAndProcessP7MyClassii --------------------------
	.section	.text._Z20initializeAndProcessP7MyClassii,"ax",@progbits
	.align	128
        .global         _Z20initializeAndProcessP7MyClassii
        .type           _Z20initializeAndProcessP7MyClassii,@function
        .size           _Z20initializeAndProcessP7MyClassii,(.L_x_46 - _Z20initializeAndProcessP7MyClassii)
        .other          _Z20initializeAndProcessP7MyClassii,@"STO_CUDA_ENTRY STV_DEFAULT"
_Z20initializeAndProcessP7MyClassii:
.text._Z20initializeAndProcessP7MyClassii:
[----:B------:R-:W0:Y:S01]  /*0000*/  LDC R1, c[0x0][0x37c] ;  /* 0x0000df00ff017b82 */ /* 0x000e220000000800 */
[----:B------:R-:W1:Y:S01]  /*0010*/  S2R R0, SR_TID.X ;  /* 0x0000000000007919 */ /* 0x000e620000002100 */
[----:B------:R-:W2:Y:S06]  /*0020*/  LDCU UR7, c[0x0][0x2fc] ;  /* 0x00005f80ff0777ac */ /* 0x000eac0008000800 */
[----:B------:R-:W1:Y:S01]  /*0030*/  S2UR UR5, SR_CTAID.X ;  /* 0x00000000000579c3 */ /* 0x000e620000002500 */
[----:B0-----:R-:W-:Y:S01]  /*0040*/  VIADD R1, R1, 0xffffffe8 ;  /* 0xffffffe801017836 */ /* 0x001fe20000000000 */
[----:B------:R-:W0:Y:S01]  /*0050*/  LDCU.64 UR36, c[0x0][0x358] ;  /* 0x00006b00ff2477ac */ /* 0x000e220008000a00 */
[----:B------:R-:W3:Y:S05]  /*0060*/  LDCU UR4, c[0x0][0x388] ;  /* 0x00007100ff0477ac */ /* 0x000eea0008000800 */
[----:B------:R-:W1:Y:S01]  /*0070*/  LDC R3, c[0x0][0x360] ;  /* 0x0000d800ff037b82 */ /* 0x000e620000000800 */
[----:B------:R-:W4:Y:S07]  /*0080*/  LDCU UR6, c[0x0][0x2f8] ;  /* 0x00005f00ff0677ac */ /* 0x000f2e0008000800 */
[----:B------:R-:W5:Y:S01]  /*0090*/  LDC.64 R16, c[0x0][0x380] ;  /* 0x0000e000ff107b82 */ /* 0x000f620000000a00 */
[----:B----4-:R-:W-:Y:S01]  /*00a0*/  IADD3 R18, P0, PT, R1, UR6, RZ ;  /* 0x0000000601127c10 */ /* 0x010fe2000ff1e0ff */
[----:B-1----:R-:W-:Y:S01]  /*00b0*/  IMAD R3, R3, UR5, R0 ;  /* 0x0000000503037c24 */ /* 0x002fe2000f8e0200 */
[----:B------:R-:W-:Y:S01]  /*00c0*/  MOV R0, 0x18 ;  /* 0x0000001800007802 */ /* 0x000fe20000000f00 */
[----:B---3--:R-:W-:-:S02]  /*00d0*/  UIMAD.WIDE UR4, UR4, 0x8, URZ ;  /* 0x00000008040478a5 */ /* 0x008fc4000f8e02ff */
[----:B--2---:R-:W-:Y:S02]  /*00e0*/  IMAD.X R2, RZ, RZ, UR7, P0 ;  /* 0x00000007ff027e24 */ /* 0x004fe400080e06ff */
[----:B------:R1:W2:Y:S01]  /*00f0*/  LDC.64 R6, c[0x4][R0] ;  /* 0x0100000000067b82 */ /* 0x0002a20000000a00 */
[----:B-----5:R-:W-:Y:S01]  /*0100*/  IMAD.WIDE R16, R3, 0x10, R16 ;  /* 0x0000001003107825 */ /* 0x020fe200078e0210 */
[----:B------:R-:W-:-:S03]  /*0110*/  MOV R5, UR5 ;  /* 0x0000000500057c02 */ /* 0x000fc60008000f00 */
[----:B------:R-:W-:Y:S01]  /*0120*/  IMAD.U32 R9, RZ, RZ, UR5 ;  /* 0x00000005ff097e24 */ /* 0x000fe2000f8e00ff */
[----:B0-----:R1:W-:Y:S01]  /*0130*/  STG.E desc[UR36][R16.64], R3 ;  /* 0x0000000310007986 */ /* 0x0013e2000c101924 */
[----:B------:R-:W-:Y:S02]  /*0140*/  IMAD.U32 R4, RZ, RZ, UR4 ;  /* 0x00000004ff047e24 */ /* 0x000fe4000f8e00ff */
[----:B------:R-:W-:Y:S01]  /*0150*/  IMAD.U32 R8, RZ, RZ, UR4 ;  /* 0x00000004ff087e24 */ /* 0x000fe2000f8e00ff */
[----:B------:R-:W-:-:S07]  /*0160*/  MOV R5, R9 ;  /* 0x0000000900057202 */ /* 0x000fce0000000f00 */
[----:B------:R-:W-:-:S07]  /*0170*/  LEPC R20, `(.L_x_2) ;  /* 0x000000001014794e */ /* 0x000fce0000000000 */
[----:B-12---:R-:W-:Y:S05]  /*0180*/  CALL.ABS.NOINC R6 ;  /* 0x0000000006007343 */ /* 0x006fea0003c00000 */
.L_x_2:
[----:B------:R-:W0:Y:S01]  /*0190*/  LDC R3, c[0x0][0x388] ;  /* 0x0000e200ff037b82 */ /* 0x000e220000000800 */
[----:B------:R1:W-:Y:S01]  /*01a0*/  STG.E.64 desc[UR36][R16.64+0x8], R4 ;  /* 0x0000080410007986 */ /* 0x0003e2000c101b24 */
[----:B0-----:R-:W-:-:S13]  /*01b0*/  ISETP.GE.AND P0, PT, R3, 0x1, PT ;  /* 0x000000010300780c */ /* 0x001fda0003f06270 */
[----:B-1----:R-:W-:Y:S05]  /*01c0*/  @!P0 EXIT ;  /* 0x000000000000894d */ /* 0x002fea0003800000 */
[C---:B------:R-:W-:Y:S01]  /*01d0*/  ISETP.GE.U32.AND P1, PT, R3.reuse, 0x10, PT ;  /* 0x000000100300780c */ /* 0x040fe20003f26070 */
[----:B------:R-:W-:Y:S01]  /*01e0*/  IMAD.MOV.U32 R0, RZ, RZ, RZ ;  /* 0x000000ffff007224 */ /* 0x000fe200078e00ff */
[----:B------:R-:W-:-:S04]  /*01f0*/  LOP3.LUT R19, R3, 0xf, RZ, 0xc0, !PT ;  /* 0x0000000f03137812 */ /* 0x000fc800078ec0ff */
[----:B------:R-:W-:-:S07]  /*0200*/  ISETP.NE.AND P0, PT, R19, RZ, PT ;  /* 0x000000ff1300720c */ /* 0x000fce0003f05270 */
[----:B------:R-:W-:Y:S06]  /*0210*/  @!P1 BRA `(.L_x_3) ;  /* 0x0000000400a49947 */ /* 0x000fec0003800000 */
[----:B------:R-:W-:Y:S01]  /*0220*/  LOP3.LUT R0, R3, 0x7ffffff0, RZ, 0xc0, !PT ;  /* 0x7ffffff003007812 */ /* 0x000fe200078ec0ff */
[----:B------:R-:W-:Y:S01]  /*0230*/  HFMA2 R3, -RZ, RZ, 0, 0 ;  /* 0x00000000ff037431 */ /* 0x000fe200000001ff */
[----:B------:R-:W-:Y:S01]  /*0240*/  BSSY.RECONVERGENT B0, `(.L_x_3) ;  /* 0x0000066000007945 */ /* 0x000fe20003800200 */
[----:B------:R-:W-:-:S07]  /*0250*/  CS2R R4, SRZ ;  /* 0x0000000000047805 */ /* 0x000fce000001ff00 */
.L_x_4:
[----:B------:R-:W2:Y:S01]  /*0260*/  LDG.E.64 R8, desc[UR36][R16.64+0x8] ;  /* 0x0000082410087981 */ /* 0x000ea2000c1e1b00 */
[----:B------:R-:W-:Y:S01]  /*0270*/  UMOV UR4, 0x9999999a ;  /* 0x9999999a00047882 */ /* 0x000fe20000000000 */
[----:B------:R-:W-:Y:S02]  /*0280*/  UMOV UR5, 0x3ff19999 ;  /* 0x3ff1999900057882 */ /* 0x000fe40000000000 */
[----:B------:R-:W-:Y:S01]  /*0290*/  DMUL R6, R4, UR4 ;  /* 0x0000000404067c28 */ /* 0x000fe20008000000 */
[----:B------:R-:W-:-:S04]  /*02a0*/  VIADD R22, R3, 0x1 ;  /* 0x0000000103167836 */ /* 0x000fc80000000000 */
[----:B------:R-:W0:Y:S01]  /*02b0*/  I2F.F64.U32 R10, R22 ;  /* 0x00000016000a7312 */ /* 0x000e220000201800 */
[----:B--2---:R-:W-:-:S05]  /*02c0*/  IMAD.WIDE.U32 R8, R3, 0x8, R8 ;  /* 0x0000000803087825 */ /* 0x004fca00078e0008 */
[----:B------:R1:W-:Y:S04]  /*02d0*/  ST.E.64 desc[UR36][R8.64], R6 ;  /* 0x0000000608007985 */ /* 0x0003e8000c101b24 */
[----:B------:R-:W2:Y:S01]  /*02e0*/  LDG.E.64 R12, desc[UR36][R16.64+0x8] ;  /* 0x00000824100c7981 */ /* 0x000ea2000c1e1b00 */
[----:B0-----:R-:W-:Y:S01]  /*02f0*/  DMUL R10, R10, UR4 ;  /* 0x000000040a0a7c28 */ /* 0x001fe20008000000 */
[----:B------:R-:W-:-:S04]  /*0300*/  VIADD R23, R3, 0x2 ;  /* 0x0000000203177836 */ /* 0x000fc80000000000 */
[----:B------:R-:W0:Y:S01]  /*0310*/  I2F.F64.U32 R14, R23 ;  /* 0x00000017000e7312 */ /* 0x000e220000201800 */
[----:B--2---:R-:W-:-:S05]  /*0320*/  IMAD.WIDE.U32 R12, R3, 0x8, R12 ;  /* 0x00000008030c7825 */ /* 0x004fca00078e000c */
[----:B------:R2:W-:Y:S04]  /*0330*/  ST.E.64 desc[UR36][R12.64+0x8], R10 ;  /* 0x0000080a0c007985 */ /* 0x0005e8000c101b24 */
[----:B------:R-:W3:Y:S01]  /*0340*/  LDG.E.64 R20, desc[UR36][R16.64+0x8] ;  /* 0x0000082410147981 */ /* 0x000ee2000c1e1b00 */
[----:B0-----:R-:W-:Y:S01]  /*0350*/  DMUL R14, R14, UR4 ;  /* 0x000000040e0e7c28 */ /* 0x001fe20008000000 */
[----:B------:R-:W-:-:S04]  /*0360*/  IADD3 R22, PT, PT, R3, 0x3, RZ ;  /* 0x0000000303167810 */ /* 0x000fc80007ffe0ff */
[----:B-1----:R-:W0:Y:S01]  /*0370*/  I2F.F64.U32 R6, R22 ;  /* 0x0000001600067312 */ /* 0x002e220000201800 */
[----:B---3--:R-:W-:-:S05]  /*0380*/  IMAD.WIDE.U32 R20, R3, 0x8, R20 ;  /* 0x0000000803147825 */ /* 0x008fca00078e0014 */
[----:B------:R1:W-:Y:S04]  /*0390*/  ST.E.64 desc[UR36][R20.64+0x10], R14 ;  /* 0x0000100e14007985 */ /* 0x0003e8000c101b24 */
[----:B------:R-:W3:Y:S01]  /*03a0*/  LDG.E.64 R8, desc[UR36][R16.64+0x8] ;  /* 0x0000082410087981 */ /* 0x000ee2000c1e1b00 */
[----:B0-----:R-:W-:Y:S01]  /*03b0*/  DMUL R6, R6, UR4 ;  /* 0x0000000406067c28 */ /* 0x001fe20008000000 */
[----:B------:R-:W-:-:S04]  /*03c0*/  VIADD R23, R3, 0x4 ;  /* 0x0000000403177836 */ /* 0x000fc80000000000 */
[----:B--2---:R-:W0:Y:S01]  /*03d0*/  I2F.F64.U32 R10, R23 ;  /* 0x00000017000a7312 */ /* 0x004e220000201800 */
[----:B---3--:R-:W-:-:S05]  /*03e0*/  IMAD.WIDE.U32 R8, R3, 0x8, R8 ;  /* 0x0000000803087825 */ /* 0x008fca00078e0008 */
[----:B------:R2:W-:Y:S04]  /*03f0*/  ST.E.64 desc[UR36][R8.64+0x18], R6 ;  /* 0x0000180608007985 */ /* 0x0005e8000c101b24 */
[----:B------:R-:W3:Y:S01]  /*0400*/  LDG.E.64 R12, desc[UR36][R16.64+0x8] ;  /* 0x00000824100c7981 */ /* 0x000ee2000c1e1b00 */
[----:B0-----:R-:W-:Y:S01]  /*0410*/  DMUL R10, R10, UR4 ;  /* 0x000000040a0a7c28 */ /* 0x001fe20008000000 */
[----:B------:R-:W-:-:S04]  /*0420*/  VIADD R22, R3, 0x5 ;  /* 0x0000000503167836 */ /* 0x000fc80000000000 */
[----:B-1----:R-:W0:Y:S01]  /*0430*/  I2F.F64.U32 R14, R22 ;  /* 0x00000016000e7312 */ /* 0x002e220000201800 */
[----:B---3--:R-:W-:-:S05]  /*0440*/  IMAD.WIDE.U32 R12, R3, 0x8, R12 ;  /* 0x00000008030c7825 */ /* 0x008fca00078e000c */
[----:B------:R1:W-:Y:S04]  /*0450*/  ST.E.64 desc[UR36][R12.64+0x20], R10 ;  /* 0x0000200a0c007985 */ /* 0x0003e8000c101b24 */
[----:B------:R-:W3:Y:S01]  /*0460*/  LDG.E.64 R20, desc[UR36][R16.64+0x8] ;  /* 0x0000082410147981 */ /* 0x000ee2000c1e1b00 */
[----:B0-----:R-:W-:Y:S01]  /*0470*/  DMUL R14, R14, UR4 ;  /* 0x000000040e0e7c28 */ /* 0x001fe20008000000 */
[----:B------:R-:W-:-:S04]  /*0480*/  IADD3 R23, PT, PT, R3, 0x6, RZ ;  /* 0x0000000603177810 */ /* 0x000fc80007ffe0ff */
        /* <DEDUP_REMOVED lines=58> */
[----:B0-----:R-:W-:Y:S02]  /*0830*/  DMUL R6, R6, UR4 ;  /* 0x0000000406067c28 */ /* 0x001fe40008000000 */
[----:B------:R-:W-:Y:S01]  /*0840*/  DADD R4, R4, 16 ;  /* 0x4030000004047429 */ /* 0x000fe20000000000 */
[----:B---3--:R-:W-:-:S04]  /*0850*/  IMAD.WIDE.U32 R8, R3, 0x8, R8 ;  /* 0x0000000803087825 */ /* 0x008fc800078e0008 */
[----:B------:R-:W-:Y:S01]  /*0860*/  VIADD R3, R3, 0x10 ;  /* 0x0000001003037836 */ /* 0x000fe20000000000 */
[----:B------:R2:W-:Y:S04]  /*0870*/  ST.E.64 desc[UR36][R8.64+0x78], R6 ;  /* 0x0000780608007985 */ /* 0x0005e8000c101b24 */
[----:B------:R-:W-:-:S13]  /*0880*/  ISETP.NE.AND P1, PT, R3, R0, PT ;  /* 0x000000000300720c */ /* 0x000fda0003f25270 */
[----:B--2---:R-:W-:Y:S05]  /*0890*/  @P1 BRA `(.L_x_4) ;  /* 0xfffffff800701947 */ /* 0x004fea000383ffff */
[----:B------:R-:W-:Y:S05]  /*08a0*/  BSYNC.RECONVERGENT B0 ;  /* 0x0000000000007941 */ /* 0x000fea0003800200 */
.L_x_3:
[----:B------:R-:W-:Y:S05]  /*08b0*/  @!P0 BRA `(.L_x_5) ;  /* 0x0000000400b08947 */ /* 0x000fea0003800000 */
[----:B------:R-:W0:Y:S01]  /*08c0*/  LDCU UR4, c[0x0][0x388] ;  /* 0x00007100ff0477ac */ /* 0x000e220008000800 */
[----:B------:R-:W-:Y:S01]  /*08d0*/  ISETP.GE.U32.AND P0, PT, R19, 0x8, PT ;  /* 0x000000081300780c */ /* 0x000fe20003f06070 */
[----:B0-----:R-:W-:-:S04]  /*08e0*/  ULOP3.LUT UR5, UR4, 0x7, URZ, 0xc0, !UPT ;  /* 0x0000000704057892 */ /* 0x001fc8000f8ec0ff */
[----:B------:R-:W-:-:S08]  /*08f0*/  UISETP.NE.AND UP0, UPT, UR5, URZ, UPT ;  /* 0x000000ff0500728c */ /* 0x000fd0000bf05270 */
[----:B------:R-:W-:Y:S05]  /*0900*/  @!P0 BRA `(.L_x_6) ;  /* 0x0000000000c88947 */ /* 0x000fea0003800000 */
[----:B------:R-:W2:Y:S01]  /*0910*/  LDG.E.64 R6, desc[UR36][R16.64+0x8] ;  /* 0x0000082410067981 */ /* 0x000ea2000c1e1b00 */
[----:B------:R-:W0:Y:S01]  /*0920*/  I2F.F64.U32 R4, R0 ;  /* 0x0000000000047312 */ /* 0x000e220000201800 */
[----:B------:R-:W-:Y:S01]  /*0930*/  UMOV UR6, 0x9999999a ;  /* 0x9999999a00067882 */ /* 0x000fe20000000000 */
[----:B------:R-:W-:Y:S02]  /*0940*/  UMOV UR7, 0x3ff19999 ;  /* 0x3ff1999900077882 */ /* 0x000fe40000000000 */
[----:B0-----:R-:W-:Y:S01]  /*0950*/  DMUL R4, R4, UR6 ;  /* 0x0000000604047c28 */ /* 0x001fe20008000000 */
[----:B--2---:R-:W-:-:S06]  /*0960*/  IMAD.WIDE.U32 R6, R0, 0x8, R6 ;  /* 0x0000000800067825 */ /* 0x004fcc00078e0006 */
[----:B------:R0:W-:Y:S04]  /*0970*/  ST.E.64 desc[UR36][R6.64], R4 ;  /* 0x0000000406007985 */ /* 0x0001e8000c101b24 */
[----:B------:R-:W2:Y:S01]  /*0980*/  LDG.E.64 R10, desc[UR36][R16.64+0x8] ;  /* 0x00000824100a7981 */ /* 0x000ea2000c1e1b00 */
[----:B------:R-:W-:-:S04]  /*0990*/  VIADD R3, R0, 0x1 ;  /* 0x0000000100037836 */ /* 0x000fc80000000000 */
[----:B------:R-:W1:Y:S02]  /*09a0*/  I2F.F64.U32 R8, R3 ;  /* 0x0000000300087312 */ /* 0x000e640000201800 */
[----:B-1----:R-:W-:Y:S01]  /*09b0*/  DMUL R8, R8, UR6 ;  /* 0x0000000608087c28 */ /* 0x002fe20008000000 */
[----:B--2---:R-:W-:-:S06]  /*09c0*/  IMAD.WIDE.U32 R10, R0, 0x8, R10 ;  /* 0x00000008000a7825 */ /* 0x004fcc00078e000a */
[----:B------:R1:W-:Y:S04]  /*09d0*/  ST.E.64 desc[UR36][R10.64+0x8], R8 ;  /* 0x000008080a007985 */ /* 0x0003e8000c101b24 */
[----:B------:R-:W2:Y:S01]  /*09e0*/  LDG.E.64 R14, desc[UR36][R16.64+0x8] ;  /* 0x00000824100e7981 */ /* 0x000ea2000c1e1b00 */
[----:B------:R-:W-:-:S04]  /*09f0*/  IADD3 R19, PT, PT, R0, 0x2, RZ ;  /* 0x0000000200137810 */ /* 0x000fc80007ffe0ff */
[----:B------:R-:W3:Y:S02]  /*0a00*/  I2F.F64.U32 R12, R19 ;  /* 0x00000013000c7312 */ /* 0x000ee40000201800 */
[----:B---3--:R-:W-:Y:S01]  /*0a10*/  DMUL R12, R12, UR6 ;  /* 0x000000060c0c7c28 */ /* 0x008fe20008000000 */
[----:B--2---:R-:W-:-:S06]  /*0a20*/  IMAD.WIDE.U32 R14, R0, 0x8, R14 ;  /* 0x00000008000e7825 */ /* 0x004fcc00078e000e */
[----:B------:R2:W-:Y:S04]  /*0a30*/  ST.E.64 desc[UR36][R14.64+0x10], R12 ;  /* 0x0000100c0e007985 */ /* 0x0005e8000c101b24 */
[----:B0-----:R-:W3:Y:S01]  /*0a40*/  LDG.E.64 R6, desc[UR36][R16.64+0x8] ;  /* 0x0000082410067981 */ /* 0x001ee2000c1e1b00 */
[----:B------:R-:W-:-:S04]  /*0a50*/  VIADD R3, R0, 0x3 ;  /* 0x0000000300037836 */ /* 0x000fc80000000000 */
[----:B------:R-:W0:Y:S02]  /*0a60*/  I2F.F64.U32 R4, R3 ;  /* 0x0000000300047312 */ /* 0x000e240000201800 */
[----:B0-----:R-:W-:Y:S01]  /*0a70*/  DMUL R4, R4, UR6 ;  /* 0x0000000604047c28 */ /* 0x001fe20008000000 */
[----:B---3--:R-:W-:-:S06]  /*0a80*/  IMAD.WIDE.U32 R6, R0, 0x8, R6 ;  /* 0x0000000800067825 */ /* 0x008fcc00078e0006 */
[----:B------:R0:W-:Y:S04]  /*0a90*/  ST.E.64 desc[UR36][R6.64+0x18], R4 ;  /* 0x0000180406007985 */ /* 0x0001e8000c101b24 */
[----:B-1----:R-:W3:Y:S01]  /*0aa0*/  LDG.E.64 R10, desc[UR36][R16.64+0x8] ;  /* 0x00000824100a7981 */ /* 0x002ee2000c1e1b00 */
[----:B------:R-:W-:-:S04]  /*0ab0*/  VIADD R19, R0, 0x4 ;  /* 0x0000000400137836 */ /* 0x000fc80000000000 */
[----:B------:R-:W1:Y:S02]  /*0ac0*/  I2F.F64.U32 R8, R19 ;  /* 0x0000001300087312 */ /* 0x000e640000201800 */
[----:B-1----:R-:W-:Y:S01]  /*0ad0*/  DMUL R8, R8, UR6 ;  /* 0x0000000608087c28 */ /* 0x002fe20008000000 */
[----:B---3--:R-:W-:-:S06]  /*0ae0*/  IMAD.WIDE.U32 R10, R0, 0x8, R10 ;  /* 0x00000008000a7825 */ /* 0x008fcc00078e000a */
[----:B------:R1:W-:Y:S04]  /*0af0*/  ST.E.64 desc[UR36][R10.64+0x20], R8 ;  /* 0x000020080a007985 */ /* 0x0003e8000c101b24 */
[----:B--2---:R-:W2:Y:S01]  /*0b00*/  LDG.E.64 R14, desc[UR36][R16.64+0x8] ;  /* 0x00000824100e7981 */ /* 0x004ea2000c1e1b00 */
        /* <DEDUP_REMOVED lines=13> */
[----:B------:R-:W0:Y:S02]  /*0be0*/  I2F.F64.U32 R8, R3 ;  /* 0x0000000300087312 */ /* 0x000e240000201800 */
[----:B0-----:R-:W-:Y:S01]  /*0bf0*/  DMUL R8, R8, UR6 ;  /* 0x0000000608087c28 */ /* 0x001fe20008000000 */
[C---:B---3--:R-:W-:Y:S01]  /*0c00*/  IMAD.WIDE.U32 R10, R0.reuse, 0x8, R10 ;  /* 0x00000008000a7825 */ /* 0x048fe200078e000a */
[----:B------:R-:W-:-:S05]  /*0c10*/  IADD3 R0, PT, PT, R0, 0x8, RZ ;  /* 0x0000000800007810 */ /* 0x000fca0007ffe0ff */
[----:B------:R2:W-:Y:S04]  /*0c20*/  ST.E.64 desc[UR36][R10.64+0x38], R8 ;  /* 0x000038080a007985 */ /* 0x0005e8000c101b24 */
.L_x_6:
[----:B------:R-:W-:Y:S04]  /*0c30*/  BSSY.RECONVERGENT B0, `(.L_x_5) ;  /* 0x0000034000007945 */ /* 0x000fe80003800200 */
[----:B------:R-:W-:Y:S05]  /*0c40*/  BRA.U !UP0, `(.L_x_7) ;  /* 0x0000000108c87547 */ /* 0x000fea000b800000 */
[----:B------:R-:W-:Y:S02]  /*0c50*/  UISETP.GE.U32.AND UP0, UPT, UR5, 0x4, UPT ;  /* 0x000000040500788c */ /* 0x000fe4000bf06070 */
[----:B------:R-:W-:-:S04]  /*0c60*/  ULOP3.LUT UR4, UR4, 0x3, URZ, 0xc0, !UPT ;  /* 0x0000000304047892 */ /* 0x000fc8000f8ec0ff */
[----:B------:R-:W-:-:S03]  /*0c70*/  UISETP.NE.AND UP1, UPT, UR4, URZ, UPT ;  /* 0x000000ff0400728c */ /* 0x000fc6000bf25270 */
[----:B------:R-:W-:Y:S08]  /*0c80*/  BRA.U !UP0, `(.L_x_8) ;  /* 0x0000000108687547 */ /* 0x000ff0000b800000 */
[----:B--2---:R-:W2:Y:S01]  /*0c90*/  LDG.E.64 R4, desc[UR36][R16.64+0x8] ;  /* 0x0000082410047981 */ /* 0x004ea2000c1e1b00 */
        /* <DEDUP_REMOVED lines=13> */
[----:B------:R-:W-:-:S04]  /*0d70*/  VIADD R19, R0, 0x2 ;  /* 0x0000000200137836 */ /* 0x000fc80000000000 */
[----:B------:R-:W3:Y:S02]  /*0d80*/  I2F.F64.U32 R14, R19 ;  /* 0x00000013000e7312 */ /* 0x000ee40000201800 */
[----:B---3--:R-:W-:Y:S01]  /*0d90*/  DMUL R14, R14, UR6 ;  /* 0x000000060e0e7c28 */ /* 0x008fe20008000000 */
[----:B--2---:R-:W-:-:S06]  /*0da0*/  IMAD.WIDE.U32 R8, R0, 0x8, R8 ;  /* 0x0000000800087825 */ /* 0x004fcc00078e0008 */
[----:B------:R1:W-:Y:S04]  /*0db0*/  ST.E.64 desc[UR36][R8.64+0x10], R14 ;  /* 0x0000100e08007985 */ /* 0x0003e8000c101b24 */
[----:B0-----:R-:W2:Y:S01]  /*0dc0*/  LDG.E.64 R4, desc[UR36][R16.64+0x8] ;  /* 0x0000082410047981 */ /* 0x001ea2000c1e1b00 */
[----:B------:R-:W-:-:S04]  /*0dd0*/  IADD3 R3, PT, PT, R0, 0x3, RZ ;  /* 0x0000000300037810 */ /* 0x000fc80007ffe0ff */
[----:B------:R-:W0:Y:S02]  /*0de0*/  I2F.F64.U32 R10, R3 ;  /* 0x00000003000a7312 */ /* 0x000e240000201800 */
[----:B0-----:R-:W-:Y:S01]  /*0df0*/  DMUL R10, R10, UR6 ;  /* 0x000000060a0a7c28 */ /* 0x001fe20008000000 */
[----:B--2---:R-:W-:-:S04]  /*0e00*/  IMAD.WIDE.U32 R4, R0, 0x8, R4 ;  /* 0x0000000800047825 */ /* 0x004fc800078e0004 */
[----:B------:R-:W-:Y:S02]  /*0e10*/  VIADD R0, R0, 0x4 ;  /* 0x0000000400007836 */ /* 0x000fe40000000000 */
[----:B------:R1:W-:Y:S05]  /*0e20*/  ST.E.64 desc[UR36][R4.64+0x18], R10 ;  /* 0x0000180a04007985 */ /* 0x0003ea000c101b24 */
.L_x_8:
[----:B------:R-:W-:Y:S05]  /*0e30*/  BRA.U !UP1, `(.L_x_7) ;  /* 0x00000001094c7547 */ /* 0x000fea000b800000 */
[----:B------:R-:W-:Y:S01]  /*0e40*/  UIADD3 UR4, UPT, UPT, -UR4, URZ, URZ ;  /* 0x000000ff04047290 */ /* 0x000fe2000fffe1ff */
[----:B-12---:R-:W-:-:S04]  /*0e50*/  IMAD.WIDE.U32 R4, R0, 0x8, RZ ;  /* 0x0000000800047825 */ /* 0x006fc800078e00ff */
[----:B------:R-:W-:Y:S01]  /*0e60*/  IMAD.MOV.U32 R9, RZ, RZ, R4 ;  /* 0x000000ffff097224 */ /* 0x000fe200078e0004 */
[----:B------:R-:W-:Y:S01]  /*0e70*/  MOV R11, R5 ;  /* 0x00000005000b7202 */ /* 0x000fe20000000f00 */
[----:B------:R-:W-:-:S07]  /*0e80*/  IMAD.U32 R3, RZ, RZ, UR4 ;  /* 0x00000004ff037e24 */ /* 0x000fce000f8e00ff */
.L_x_9:
[----:B0-----:R-:W2:Y:S01]  /*0e90*/  LDG.E.64 R6, desc[UR36][R16.64+0x8] ;  /* 0x0000082410067981 */ /* 0x001ea2000c1e1b00 */
[----:B------:R0:W1:Y:S01]  /*0ea0*/  I2F.F64.U32 R4, R0 ;  /* 0x0000000000047312 */ /* 0x0000620000201800 */
[----:B------:R-:W-:Y:S01]  /*0eb0*/  UMOV UR4, 0x9999999a ;  /* 0x9999999a00047882 */ /* 0x000fe20000000000 */
[----:B------:R-:W-:Y:S01]  /*0ec0*/  UMOV UR5, 0x3ff19999 ;  /* 0x3ff1999900057882 */ /* 0x000fe20000000000 */
[----:B------:R-:W-:Y:S01]  /*0ed0*/  IADD3 R3, PT, PT, R3, 0x1, RZ ;  /* 0x0000000103037810 */ /* 0x000fe20007ffe0ff */
[----:B0-----:R-:W-:Y:S01]  /*0ee0*/  VIADD R0, R0, 0x1 ;  /* 0x0000000100007836 */ /* 0x001fe20000000000 */
[----:B-1----:R-:W-:Y:S01]  /*0ef0*/  DMUL R4, R4, UR4 ;  /* 0x0000000404047c28 */ /* 0x002fe20008000000 */
[----:B--2---:R-:W-:Y:S02]  /*0f00*/  IADD3 R6, P0, PT, R6, R9, RZ ;  /* 0x0000000906067210 */ /* 0x004fe40007f1e0ff */
[----:B------:R-:W-:-:S03]  /*0f10*/  IADD3 R9, P1, PT, R9, 0x8, RZ ;  /* 0x0000000809097810 */ /* 0x000fc60007f3e0ff */
[--C-:B------:R-:W-:Y:S01]  /*0f20*/  IMAD.X R7, R7, 0x1, R11.reuse, P0 ;  /* 0x0000000107077824 */ /* 0x100fe200000e060b */
[----:B------:R-:W-:Y:S01]  /*0f30*/  ISETP.NE.AND P0, PT, R3, RZ, PT ;  /* 0x000000ff0300720c */ /* 0x000fe20003f05270 */
[----:B------:R-:W-:-:S03]  /*0f40*/  IMAD.X R11, RZ, RZ, R11, P1 ;  /* 0x000000ffff0b7224 */ /* 0x000fc600008e060b */
[----:B------:R0:W-:Y:S09]  /*0f50*/  ST.E.64 desc[UR36][R6.64], R4 ;  /* 0x0000000406007985 */ /* 0x0001f2000c101b24 */
[----:B------:R-:W-:Y:S05]  /*0f60*/  @P0 BRA `(.L_x_9) ;  /* 0xfffffffc00c80947 */ /* 0x000fea000383ffff */
.L_x_7:
[----:B------:R-:W-:Y:S05]  /*0f70*/  BSYNC.RECONVERGENT B0 ;  /* 0x0000000000007941 */ /* 0x000fea0003800200 */
.L_x_5:
[----:B------:R-:W3:Y:S01]  /*0f80*/  LDCU UR4, c[0x0][0x388] ;  /* 0x00007100ff0477ac */ /* 0x000ee20008000800 */
[----:B------:R-:W-:Y:S01]  /*0f90*/  MOV R24, RZ ;  /* 0x000000ff00187202 */ /* 0x000fe20000000f00 */
[----:B---3--:R-:W-:-:S09]  /*0fa0*/  UISETP.GE.U32.AND UP0, UPT, UR4, 0x10, UPT ;  /* 0x000000100400788c */ /* 0x008fd2000bf06070 */
[----:B------:R-:W-:Y:S05]  /*0fb0*/  BRA.U !UP0, `(.L_x_10) ;  /* 0x0000001108787547 */ /* 0x000fea000b800000 */
[----:B------:R-:W-:Y:S01]  /*0fc0*/  ULOP3.LUT UR4, UR4, 0x7ffffff0, URZ, 0xc0, !UPT ;  /* 0x7ffffff004047892 */ /* 0x000fe2000f8ec0ff */
[----:B------:R-:W-:Y:S01]  /*0fd0*/  HFMA2 R25, -RZ, RZ, 0, 0 ;  /* 0x00000000ff197431 */ /* 0x000fe200000001ff */
[----:B------:R-:W-:Y:S01]  /*0fe0*/  BSSY.RECONVERGENT B6, `(.L_x_10) ;  /* 0x000011b000067945 */ /* 0x000fe20003800200 */
[----:B------:R-:W-:Y:S02]  /*0ff0*/  IMAD.MOV.U32 R23, RZ, RZ, RZ ;  /* 0x000000ffff177224 */ /* 0x000fe400078e00ff */
[----:B------:R-:W-:Y:S02]  /*1000*/  IMAD.MOV.U32 R26, RZ, RZ, RZ ;  /* 0x000000ffff1a7224 */ /* 0x000fe400078e00ff */
[----:B------:R-:W-:-:S07]  /*1010*/  IMAD.U32 R24, RZ, RZ, UR4 ;  /* 0x00000004ff187e24 */ /* 0x000fce000f8e00ff */
.L_x_27:
[----:B012---:R-:W2:Y:S04]  /*1020*/  LDG.E.64 R4, desc[UR36][R16.64+0x8] ;  /* 0x0000082410047981 */ /* 0x007ea8000c1e1b00 */
[----:B------:R-:W3:Y:S01]  /*1030*/  LDG.E R3, desc[UR36][R16.64] ;  /* 0x0000002410037981 */ /* 0x000ee2000c1e1900 */
[----:B------:R-:W0:Y:S01]  /*1040*/  LDCU UR4, c[0x0][0x2f8] ;  /* 0x00005f00ff0477ac */ /* 0x000e220008000800 */
[----:B--2---:R-:W-:-:S05]  /*1050*/  IADD3 R10, P0, PT, R4, R26, RZ ;  /* 0x0000001a040a7210 */ /* 0x004fca0007f1e0ff */
[----:B------:R-:W-:-:S06]  /*1060*/  IMAD.X R11, R5, 0x1, R25, P0 ;  /* 0x00000001050b7824 */ /* 0x000fcc00000e0619 */
[----:B------:R-:W2:Y:S01]  /*1070*/  LD.E.64 R10, desc[UR36][R10.64] ;  /* 0x000000240a0a7980 */ /* 0x000ea2000c101b00 */
[----:B0-----:R-:W-:Y:S01]  /*1080*/  IADD3 R22, PT, PT, R18, -UR4, RZ ;  /* 0x8000000412167c10 */ /* 0x001fe2000fffe0ff */
[----:B------:R-:W0:Y:S01]  /*1090*/  LDCU.64 UR4, c[0x4][0x8] ;  /* 0x01000100ff0477ac */ /* 0x000e220008000a00 */
[----:B------:R-:W-:-:S03]  /*10a0*/  MOV R19, 0x10 ;  /* 0x0000001000137802 */ /* 0x000fc60000000f00 */
[----:B---3--:R1:W-:Y:S01]  /*10b0*/  STL [R22+0x10], R3 ;  /* 0x0000100316007387 */ /* 0x0083e20000100800 */
[----:B------:R1:W3:Y:S03]  /*10c0*/  LDC.64 R8, c[0x4][R19] ;  /* 0x0100000013087b82 */ /* 0x0002e60000000a00 */
[----:B------:R1:W-:Y:S01]  /*10d0*/  STL [R22], R23 ;  /* 0x0000001716007387 */ /* 0x0003e20000100800 */
[----:B------:R-:W-:Y:S01]  /*10e0*/  MOV R6, R18 ;  /* 0x0000001200067202 */ /* 0x000fe20000000f00 */
[----:B------:R-:W-:Y:S02]  /*10f0*/  IMAD.MOV.U32 R7, RZ, RZ, R2 ;  /* 0x000000ffff077224 */ /* 0x000fe400078e0002 */
[----:B0-----:R-:W-:Y:S02]  /*1100*/  IMAD.U32 R4, RZ, RZ, UR4 ;  /* 0x00000004ff047e24 */ /* 0x001fe4000f8e00ff */
[----:B------:R-:W-:Y:S01]  /*1110*/  IMAD.U32 R5, RZ, RZ, UR5 ;  /* 0x00000005ff057e24 */ /* 0x000fe2000f8e00ff */
[----:B--23--:R1:W-:Y:S06]  /*1120*/  STL.64 [R22+0x8], R10 ;  /* 0x0000080a16007387 */ /* 0x00c3ec0000100a00 */
[----:B------:R-:W-:-:S07]  /*1130*/  LEPC R20, `(.L_x_11) ;  /* 0x000000001014794e */ /* 0x000fce0000000000 */
[----:B-1----:R-:W-:Y:S05]  /*1140*/  CALL.ABS.NOINC R8 ;  /* 0x0000000008007343 */ /* 0x002fea0003c00000 */
.L_x_11:
[----:B------:R-:W2:Y:S04]  /*1150*/  LDG.E.64 R4, desc[UR36][R16.64+0x8] ;  /* 0x0000082410047981 */ /* 0x000ea8000c1e1b00 */
[----:B------:R-:W3:Y:S01]  /*1160*/  LDG.E R3, desc[UR36][R16.64] ;  /* 0x0000002410037981 */ /* 0x000ee2000c1e1900 */
[----:B------:R-:W-:Y:S01]  /*1170*/  IADD3 R13, PT, PT, R23, 0x1, RZ ;  /* 0x00000001170d7810 */ /* 0x000fe20007ffe0ff */
[----:B------:R-:W0:Y:S01]  /*1180*/  LDCU.64 UR4, c[0x4][0x8] ;  /* 0x01000100ff0477ac */ /* 0x000e220008000a00 */
[----:B--2---:R-:W-:-:S05]  /*1190*/  IADD3 R10, P0, PT, R4, R26, RZ ;  /* 0x0000001a040a7210 */ /* 0x004fca0007f1e0ff */
[----:B------:R-:W-:-:S06]  /*11a0*/  IMAD.X R11, R5, 0x1, R25, P0 ;  /* 0x00000001050b7824 */ /* 0x000fcc00000e0619 */
[----:B------:R-:W2:Y:S01]  /*11b0*/  LD.E.64 R10, desc[UR36][R10.64+0x8] ;  /* 0x000008240a0a7980 */ /* 0x000ea2000c101b00 */
[----:B------:R1:W4:Y:S03]  /*11c0*/  LDC.64 R8, c[0x4][R19] ;  /* 0x0100000013087b82 */ /* 0x0003260000000a00 */
[----:B------:R1:W-:Y:S04]  /*11d0*/  STL [R22], R13 ;  /* 0x0000000d16007387 */ /* 0x0003e80000100800 */
[----:B---3--:R1:W-:Y:S01]  /*11e0*/  STL [R22+0x10], R3 ;  /* 0x0000100316007387 */ /* 0x0083e20000100800 */
[----:B0-----:R-:W-:Y:S01]  /*11f0*/  IMAD.U32 R4, RZ, RZ, UR4 ;  /* 0x00000004ff047e24 */ /* 0x001fe2000f8e00ff */
[----:B------:R-:W-:Y:S01]  /*1200*/  MOV R6, R18 ;  /* 0x0000001200067202 */ /* 0x000fe20000000f00 */
[----:B------:R-:W-:-:S02]  /*1210*/  IMAD.U32 R5, RZ, RZ, UR5 ;  /* 0x00000005ff057e24 */ /* 0x000fc4000f8e00ff */
[----:B------:R-:W-:Y:S01]  /*1220*/  IMAD.MOV.U32 R7, RZ, RZ, R2 ;  /* 0x000000ffff077224 */ /* 0x000fe200078e0002 */
[----:B--2-4-:R1:W-:Y:S06]  /*1230*/  STL.64 [R22+0x8], R10 ;  /* 0x0000080a16007387 */ /* 0x0143ec0000100a00 */
[----:B------:R-:W-:-:S07]  /*1240*/  LEPC R20, `(.L_x_12) ;  /* 0x000000001014794e */ /* 0x000fce0000000000 */
[----:B-1----:R-:W-:Y:S05]  /*1250*/  CALL.ABS.NOINC R8 ;  /* 0x0000000008007343 */ /* 0x002fea0003c00000 */
.L_x_12:
        /* <DEDUP_REMOVED lines=17> */
.L_x_13:
        /* <DEDUP_REMOVED lines=17> */
.L_x_14:
        /* <DEDUP_REMOVED lines=17> */
.L_x_15:
        /* <DEDUP_REMOVED lines=17> */
.L_x_16:
        /* <DEDUP_REMOVED lines=17> */
.L_x_17:
        /* <DEDUP_REMOVED lines=17> */
.L_x_18:
[----:B------:R-:W2:Y:S04]  /*18c0*/  LDG.E.64 R4, desc[UR36][R16.64+0x8] ;  /* 0x0000082410047981 */ /* 0x000ea8000c1e1b00 */
[----:B------:R-:W3:Y:S01]  /*18d0*/  LDG.E R3, desc[UR36][R16.64] ;  /* 0x0000002410037981 */ /* 0x000ee2000c1e1900 */
[----:B------:R-:W-:Y:S01]  /*18e0*/  VIADD R13, R23, 0x8 ;  /* 0x00000008170d7836 */ /* 0x000fe20000000000 */
[----:B------:R-:W0:Y:S01]  /*18f0*/  LDCU.64 UR4, c[0x4][0x8] ;  /* 0x01000100ff0477ac */ /* 0x000e220008000a00 */
[----:B--2---:R-:W-:-:S04]  /*1900*/  IADD3 R10, P0, PT, R4, R26, RZ ;  /* 0x0000001a040a7210 */ /* 0x004fc80007f1e0ff */
[----:B------:R-:W-:-:S06]  /*1910*/  IADD3.X R11, PT, PT, R5, R25, RZ, P0, !PT ;  /* 0x00000019050b7210 */ /* 0x000fcc00007fe4ff */
[----:B------:R-:W2:Y:S01]  /*1920*/  LD.E.64 R10, desc[UR36][R10.64+0x40] ;  /* 0x000040240a0a7980 */ /* 0x000ea2000c101b00 */
[----:B------:R1:W4:Y:S03]  /*1930*/  LDC.64 R8, c[0x4][R19] ;  /* 0x0100000013087b82 */ /* 0x0003260000000a00 */
[----:B------:R1:W-:Y:S04]  /*1940*/  STL [R22], R13 ;  /* 0x0000000d16007387 */ /* 0x0003e80000100800 */
[----:B---3--:R1:W-:Y:S01]  /*1950*/  STL [R22+0x10], R3 ;  /* 0x0000100316007387 */ /* 0x0083e20000100800 */
[----:B0-----:R-:W-:Y:S01]  /*1960*/  MOV R4, UR4 ;  /* 0x0000000400047c02 */ /* 0x001fe20008000f00 */
[----:B------:R-:W-:Y:S01]  /*1970*/  IMAD.U32 R5, RZ, RZ, UR5 ;  /* 0x00000005ff057e24 */ /* 0x000fe2000f8e00ff */
[----:B------:R-:W-:Y:S01]  /*1980*/  MOV R6, R18 ;  /* 0x0000001200067202 */ /* 0x000fe20000000f00 */
[----:B------:R-:W-:Y:S01]  /*1990*/  IMAD.MOV.U32 R7, RZ, RZ, R2 ;  /* 0x000000ffff077224 */ /* 0x000fe200078e0002 */
[----:B--2-4-:R1:W-:Y:S06]  /*19a0*/  STL.64 [R22+0x8], R10 ;  /* 0x0000080a16007387 */ /* 0x0143ec0000100a00 */
[----:B------:R-:W-:-:S07]  /*19b0*/  LEPC R20, `(.L_x_19) ;  /* 0x000000001014794e */ /* 0x000fce0000000000 */
[----:B-1----:R-:W-:Y:S05]  /*19c0*/  CALL.ABS.NOINC R8 ;  /* 0x0000000008007343 */ /* 0x002fea0003c00000 */
.L_x_19:
        /* <DEDUP_REMOVED lines=17> */
.L_x_20:
        /* <DEDUP_REMOVED lines=17> */
.L_x_21:
        /* <DEDUP_REMOVED lines=17> */
.L_x_22:
        /* <DEDUP_REMOVED lines=17> */
.L_x_23:
        /* <DEDUP_REMOVED lines=17> */
.L_x_24:
        /* <DEDUP_REMOVED lines=17> */
.L_x_25:
        /* <DEDUP_REMOVED lines=17> */
.L_x_26:
[----:B------:R-:W-:Y:S02]  /*2140*/  IADD3 R23, PT, PT, R23, 0x10, RZ ;  /* 0x0000001017177810 */ /* 0x000fe40007ffe0ff */
[----:B------:R-:W-:Y:S02]  /*2150*/  IADD3 R26, P1, PT, R26, 0x80, RZ ;  /* 0x000000801a1a7810 */ /* 0x000fe40007f3e0ff */
[----:B------:R-:W-:-:S03]  /*2160*/  ISETP.NE.AND P0, PT, R23, R24, PT ;  /* 0x000000181700720c */ /* 0x000fc60003f05270 */
[----:B------:R-:W-:-:S10]  /*2170*/  IMAD.X R25, RZ, RZ, R25, P1 ;  /* 0x000000ffff197224 */ /* 0x000fd400008e0619 */
[----:B------:R-:W-:Y:S05]  /*2180*/  @P0 BRA `(.L_x_27) ;  /* 0xffffffec00a40947 */ /* 0x000fea000383ffff */
[----:B------:R-:W-:Y:S05]  /*2190*/  BSYNC.RECONVERGENT B6 ;  /* 0x0000000000067941 */ /* 0x000fea0003800200 */
.L_x_10:
[----:B------:R-:W3:Y:S02]  /*21a0*/  LDC R22, c[0x0][0x388] ;  /* 0x0000e200ff167b82 */ /* 0x000ee40000000800 */
[----:B---3--:R-:W-:-:S13]  /*21b0*/  LOP3.LUT P0, R0, R22, 0xf, RZ, 0xc0, !PT ;  /* 0x0000000f16007812 */ /* 0x008fda000780c0ff */
[----:B------:R-:W-:Y:S05]  /*21c0*/  @!P0 EXIT ;  /* 0x000000000000894d */ /* 0x000fea0003800000 */
[----:B------:R-:W-:Y:S02]  /*21d0*/  ISETP.GE.U32.AND P0, PT, R0, 0x8, PT ;  /* 0x000000080000780c */ /* 0x000fe40003f06070 */
[----:B------:R-:W-:-:S11]  /*21e0*/  LOP3.LUT R22, R22, 0x7, RZ, 0xc0, !PT ;  /* 0x0000000716167812 */ /* 0x000fd600078ec0ff */
[----:B------:R-:W-:Y:S05]  /*21f0*/  @!P0 BRA `(.L_x_28) ;  /* 0x0000000800088947 */ /* 0x000fea0003800000 */
[----:B-12---:R-:W2:Y:S04]  /*2200*/  LDG.E.64 R8, desc[UR36][R16.64+0x8] ;  /* 0x0000082410087981 */ /* 0x006ea8000c1e1b00 */
[----:B------:R-:W3:Y:S01]  /*2210*/  LDG.E R0, desc[UR36][R16.64] ;  /* 0x0000002410007981 */ /* 0x000ee2000c1e1900 */
[----:B------:R-:W-:Y:S01]  /*2220*/  MOV R3, 0x10 ;  /* 0x0000001000037802 */ /* 0x000fe20000000f00 */
[----:B------:R-:W0:Y:S01]  /*2230*/  LDCU.64 UR4, c[0x4][0x8] ;  /* 0x01000100ff0477ac */ /* 0x000e220008000a00 */
[----:B--2---:R-:W-:-:S06]  /*2240*/  IMAD.WIDE.U32 R8, R24, 0x8, R8 ;  /* 0x0000000818087825 */ /* 0x004fcc00078e0008 */
[----:B------:R-:W2:Y:S01]  /*2250*/  LD.E.64 R8, desc[UR36][R8.64] ;  /* 0x0000002408087980 */ /* 0x000ea2000c101b00 */
[----:B------:R1:W4:Y:S03]  /*2260*/  LDC.64 R10, c[0x4][R3] ;  /* 0x01000000030a7b82 */ /* 0x0003260000000a00 */
[----:B---3--:R1:W-:Y:S04]  /*2270*/  STL [R1+0x10], R0 ;  /* 0x0000100001007387 */ /* 0x0083e80000100800 */
[----:B------:R1:W-:Y:S01]  /*2280*/  STL [R1], R24 ;  /* 0x0000001801007387 */ /* 0x0003e20000100800 */
[----:B0-----:R-:W-:Y:S01]  /*2290*/  MOV R4, UR4 ;  /* 0x0000000400047c02 */ /* 0x001fe20008000f00 */
[----:B------:R-:W-:Y:S01]  /*22a0*/  IMAD.U32 R5, RZ, RZ, UR5 ;  /* 0x00000005ff057e24 */ /* 0x000fe2000f8e00ff */
[----:B------:R-:W-:Y:S01]  /*22b0*/  MOV R6, R18 ;  /* 0x0000001200067202 */ /* 0x000fe20000000f00 */
[----:B------:R-:W-:Y:S01]  /*22c0*/  IMAD.MOV.U32 R7, RZ, RZ, R2 ;  /* 0x000000ffff077224 */ /* 0x000fe200078e0002 */
[----:B--2-4-:R1:W-:Y:S06]  /*22d0*/  STL.64 [R1+0x8], R8 ;  /* 0x0000080801007387 */ /* 0x0143ec0000100a00 */
[----:B------:R-:W-:-:S07]  /*22e0*/  LEPC R20, `(.L_x_29) ;  /* 0x000000001014794e */ /* 0x000fce0000000000 */
[----:B-1----:R-:W-:Y:S05]  /*22f0*/  CALL.ABS.NOINC R10 ;  /* 0x000000000a007343 */ /* 0x002fea0003c00000 */
.L_x_29:
[----:B------:R-:W2:Y:S04]  /*2300*/  LDG.E.64 R6, desc[UR36][R16.64+0x8] ;  /* 0x0000082410067981 */ /* 0x000ea8000c1e1b00 */
[----:B------:R-:W3:Y:S01]  /*2310*/  LDG.E R10, desc[UR36][R16.64] ;  /* 0x00000024100a7981 */ /* 0x000ee2000c1e1900 */
[C---:B------:R-:W-:Y:S01]  /*2320*/  IADD3 R0, PT, PT, R24.reuse, 0x1, RZ ;  /* 0x0000000118007810 */ /* 0x040fe20007ffe0ff */
[----:B------:R-:W0:Y:S01]  /*2330*/  LDCU.64 UR4, c[0x4][0x8] ;  /* 0x01000100ff0477ac */ /* 0x000e220008000a00 */
[----:B--2---:R-:W-:-:S05]  /*2340*/  IMAD.WIDE.U32 R6, R24, 0x8, R6 ;  /* 0x0000000818067825 */ /* 0x004fca00078e0006 */
[----:B------:R1:W2:Y:S01]  /*2350*/  LD.E.64 R8, desc[UR36][R6.64+0x8] ;  /* 0x0000082406087980 */ /* 0x0002a2000c101b00 */
[----:B------:R-:W-:-:S03]  /*2360*/  MOV R19, 0x10 ;  /* 0x0000001000137802 */ /* 0x000fc60000000f00 */
[----:B------:R4:W-:Y:S01]  /*2370*/  STL [R1], R0 ;  /* 0x0000000001007387 */ /* 0x0009e20000100800 */
[----:B------:R4:W2:Y:S03]  /*2380*/  LDC.64 R12, c[0x4][R19] ;  /* 0x01000000130c7b82 */ /* 0x0008a60000000a00 */
[----:B---3--:R4:W-:Y:S01]  /*2390*/  STL [R1+0x10], R10 ;  /* 0x0000100a01007387 */ /* 0x0089e20000100800 */
[----:B0-----:R-:W-:Y:S01]  /*23a0*/  IMAD.U32 R4, RZ, RZ, UR4 ;  /* 0x00000004ff047e24 */ /* 0x001fe2000f8e00ff */
[----:B------:R-:W-:Y:S01]  /*23b0*/  MOV R5, UR5 ;  /* 0x0000000500057c02 */ /* 0x000fe20008000f00 */
[----:B-1----:R-:W-:Y:S01]  /*23c0*/  IMAD.MOV.U32 R6, RZ, RZ, R18 ;  /* 0x000000ffff067224 */ /* 0x002fe200078e0012 */
[----:B------:R-:W-:Y:S01]  /*23d0*/  MOV R7, R2 ;  /* 0x0000000200077202 */ /* 0x000fe20000000f00 */
[----:B--2---:R4:W-:Y:S06]  /*23e0*/  STL.64 [R1+0x8], R8 ;  /* 0x0000080801007387 */ /* 0x0049ec0000100a00 */
[----:B------:R-:W-:-:S07]  /*23f0*/  LEPC R20, `(.L_x_30) ;  /* 0x000000001014794e */ /* 0x000fce0000000000 */
[----:B----4-:R-:W-:Y:S05]  /*2400*/  CALL.ABS.NOINC R12 ;  /* 0x000000000c007343 */ /* 0x010fea0003c00000 */
.L_x_30:
[----:B------:R-:W2:Y:S04]  /*2410*/  LDG.E.64 R8, desc[UR36][R16.64+0x8] ;  /* 0x0000082410087981 */ /* 0x000ea8000c1e1b00 */
[----:B------:R-:W3:Y:S01]  /*2420*/  LDG.E R10, desc[UR36][R16.64] ;  /* 0x00000024100a7981 */ /* 0x000ee2000c1e1900 */
[C---:B------:R-:W-:Y:S01]  /*2430*/  VIADD R0, R24.reuse, 0x2 ;  /* 0x0000000218007836 */ /* 0x040fe20000000000 */
[----:B------:R-:W0:Y:S01]  /*2440*/  LDCU.64 UR4, c[0x4][0x8] ;  /* 0x01000100ff0477ac */ /* 0x000e220008000a00 */
[----:B--2---:R-:W-:-:S06]  /*2450*/  IMAD.WIDE.U32 R8, R24, 0x8, R8 ;  /* 0x0000000818087825 */ /* 0x004fcc00078e0008 */
        /* <DEDUP_REMOVED lines=11> */
.L_x_31:
[----:B------:R-:W2:Y:S04]  /*2510*/  LDG.E.64 R8, desc[UR36][R16.64+0x8] ;  /* 0x0000082410087981 */ /* 0x000ea8000c1e1b00 */
[----:B------:R-:W3:Y:S01]  /*2520*/  LDG.E R10, desc[UR36][R16.64] ;  /* 0x00000024100a7981 */ /* 0x000ee2000c1e1900 */
[C---:B------:R-:W-:Y:S01]  /*2530*/  IADD3 R0, PT, PT, R24.reuse, 0x3, RZ ;  /* 0x0000000318007810 */ /* 0x040fe20007ffe0ff */
[----:B------:R-:W0:Y:S01]  /*2540*/  LDCU.64 UR4, c[0x4][0x8] ;  /* 0x01000100ff0477ac */ /* 0x000e220008000a00 */
[----:B--2---:R-:W-:-:S06]  /*2550*/  IMAD.WIDE.U32 R8, R24, 0x8, R8 ;  /* 0x0000000818087825 */ /* 0x004fcc00078e0008 */
[----:B------:R-:W2:Y:S01]  /*2560*/  LD.E.64 R8, desc[UR36][R8.64+0x18] ;  /* 0x0000182408087980 */ /* 0x000ea2000c101b00 */
[----:B------:R1:W4:Y:S03]  /*2570*/  LDC.64 R12, c[0x4][R19] ;  /* 0x01000000130c7b82 */ /* 0x0003260000000a00 */
[----:B------:R1:W-:Y:S04]  /*2580*/  STL [R1], R0 ;  /* 0x0000000001007387 */ /* 0x0003e80000100800 */
[----:B---3--:R1:W-:Y:S01]  /*2590*/  STL [R1+0x10], R10 ;  /* 0x0000100a01007387 */ /* 0x0083e20000100800 */
[----:B0-----:R-:W-:Y:S01]  /*25a0*/  IMAD.U32 R4, RZ, RZ, UR4 ;  /* 0x00000004ff047e24 */ /* 0x001fe2000f8e00ff */
[----:B------:R-:W-:Y:S01]  /*25b0*/  MOV R5, UR5 ;  /* 0x0000000500057c02 */ /* 0x000fe20008000f00 */
[----:B------:R-:W-:Y:S01]  /*25c0*/  IMAD.MOV.U32 R6, RZ, RZ, R18 ;  /* 0x000000ffff067224 */ /* 0x000fe200078e0012 */
[----:B------:R-:W-:Y:S01]  /*25d0*/  MOV R7, R2 ;  /* 0x0000000200077202 */ /* 0x000fe20000000f00 */
[----:B--2-4-:R1:W-:Y:S06]  /*25e0*/  STL.64 [R1+0x8], R8 ;  /* 0x0000080801007387 */ /* 0x0143ec0000100a00 */
[----:B------:R-:W-:-:S07]  /*25f0*/  LEPC R20, `(.L_x_32) ;  /* 0x000000001014794e */ /* 0x000fce0000000000 */
[----:B-1----:R-:W-:Y:S05]  /*2600*/  CALL.ABS.NOINC R12 ;  /* 0x000000000c007343 */ /* 0x002fea0003c00000 */
.L_x_32:
        /* <DEDUP_REMOVED lines=16> */
.L_x_33:
        /* <DEDUP_REMOVED lines=16> */
.L_x_34:
        /* <DEDUP_REMOVED lines=16> */
.L_x_35:
        /* <DEDUP_REMOVED lines=16> */
.L_x_36:
[----:B------:R-:W-:-:S07]  /*2a10*/  VIADD R24, R24, 0x8 ;  /* 0x0000000818187836 */ /* 0x000fce0000000000 */
.L_x_28:
[----:B------:R-:W-:-:S13]  /*2a20*/  ISETP.NE.AND P0, PT, R22, RZ, PT ;  /* 0x000000ff1600720c */ /* 0x000fda0003f05270 */
[----:B------:R-:W-:Y:S05]  /*2a30*/  @!P0 EXIT ;  /* 0x000000000000894d */ /* 0x000fea0003800000 */
[----:B------:R-:W3:Y:S01]  /*2a40*/  LDC R0, c[0x0][0x388] ;  /* 0x0000e200ff007b82 */ /* 0x000ee20000000800 */
[----:B------:R-:W-:Y:S02]  /*2a50*/  ISETP.GE.U32.AND P0, PT, R22, 0x4, PT ;  /* 0x000000041600780c */ /* 0x000fe40003f06070 */
[----:B---3--:R-:W-:-:S11]  /*2a60*/  LOP3.LUT R22, R0, 0x3, RZ, 0xc0, !PT ;  /* 0x0000000300167812 */ /* 0x008fd600078ec0ff */
        /* <DEDUP_REMOVED lines=17> */
.L_x_38:
        /* <DEDUP_REMOVED lines=16> */
.L_x_39:
        /* <DEDUP_REMOVED lines=16> */
.L_x_40:
        /* <DEDUP_REMOVED lines=16> */
.L_x_41:
[----:B------:R-:W-:-:S07]  /*2e80*/  VIADD R24, R24, 0x4 ;  /* 0x0000000418187836 */ /* 0x000fce0000000000 */
.L_x_37:
[----:B------:R-:W-:-:S13]  /*2e90*/  ISETP.NE.AND P0, PT, R22, RZ, PT ;  /* 0x000000ff1600720c */ /* 0x000fda0003f05270 */
[----:B------:R-:W-:Y:S05]  /*2ea0*/  @!P0 EXIT ;  /* 0x000000000000894d */ /* 0x000fea0003800000 */
[----:B012---:R-:W-:Y:S01]  /*2eb0*/  IMAD.WIDE.U32 R4, R24, 0x8, RZ ;  /* 0x0000000818047825 */ /* 0x007fe200078e00ff */
[----:B------:R-:W-:-:S03]  /*2ec0*/  IADD3 R19, PT, PT, -R22, RZ, RZ ;  /* 0x000000ff16137210 */ /* 0x000fc60007ffe1ff */
[----:B------:R-:W-:Y:S01]  /*2ed0*/  IMAD.MOV.U32 R22, RZ, RZ, R4 ;  /* 0x000000ffff167224 */ /* 0x000fe200078e0004 */
[----:B------:R-:W-:-:S07]  /*2ee0*/  MOV R23, R5 ;  /* 0x0000000500177202 */ /* 0x000fce0000000f00 */
.L_x_43:
[----:B------:R-:W2:Y:S04]  /*2ef0*/  LDG.E.64 R4, desc[UR36][R16.64+0x8] ;  /* 0x0000082410047981 */ /* 0x000ea8000c1e1b00 */
[----:B------:R-:W3:Y:S01]  /*2f00*/  LDG.E R0, desc[UR36][R16.64] ;  /* 0x0000002410007981 */ /* 0x000ee2000c1e1900 */
[----:B------:R-:W-:Y:S01]  /*2f10*/  MOV R8, 0x10 ;  /* 0x0000001000087802 */ /* 0x000fe20000000f00 */
[----:B------:R-:W0:Y:S01]  /*2f20*/  LDCU.64 UR4, c[0x4][0x8] ;  /* 0x01000100ff0477ac */ /* 0x000e220008000a00 */
[----:B--2---:R-:W-:-:S05]  /*2f30*/  IADD3 R10, P0, PT, R4, R22, RZ ;  /* 0x00000016040a7210 */ /* 0x004fca0007f1e0ff */
[----:B------:R-:W-:-:S06]  /*2f40*/  IMAD.X R11, R5, 0x1, R23, P0 ;  /* 0x00000001050b7824 */ /* 0x000fcc00000e0617 */
[----:B------:R-:W2:Y:S01]  /*2f50*/  LD.E.64 R10, desc[UR36][R10.64] ;  /* 0x000000240a0a7980 */ /* 0x000ea2000c101b00 */
[----:B------:R-:W1:Y:S03]  /*2f60*/  LDC.64 R8, c[0x4][R8] ;  /* 0x0100000008087b82 */ /* 0x000e660000000a00 */
[----:B---3--:R3:W-:Y:S04]  /*2f70*/  STL [R1+0x10], R0 ;  /* 0x0000100001007387 */ /* 0x0087e80000100800 */
[----:B------:R3:W-:Y:S01]  /*2f80*/  STL [R1], R24 ;  /* 0x0000001801007387 */ /* 0x0007e20000100800 */
[----:B------:R-:W-:-:S04]  /*2f90*/  IADD3 R19, PT, PT, R19, 0x1, RZ ;  /* 0x0000000113137810 */ /* 0x000fc80007ffe0ff */
[----:B------:R-:W-:Y:S01]  /*2fa0*/  ISETP.NE.AND P0, PT, R19, RZ, PT ;  /* 0x000000ff1300720c */ /* 0x000fe20003f05270 */
[----:B0-----:R-:W-:Y:S01]  /*2fb0*/  IMAD.U32 R4, RZ, RZ, UR4 ;  /* 0x00000004ff047e24 */ /* 0x001fe2000f8e00ff */
[----:B------:R-:W-:Y:S01]  /*2fc0*/  MOV R5, UR5 ;  /* 0x0000000500057c02 */ /* 0x000fe20008000f00 */
[----:B------:R-:W-:Y:S01]  /*2fd0*/  IMAD.MOV.U32 R6, RZ, RZ, R18 ;  /* 0x000000ffff067224 */ /* 0x000fe200078e0012 */
[----:B------:R-:W-:Y:S02]  /*2fe0*/  P2R R25, PR, RZ, 0x1 ;  /* 0x00000001ff197803 */ /* 0x000fe40000000000 */
[----:B------:R-:W-:Y:S01]  /*2ff0*/  MOV R7, R2 ;  /* 0x0000000200077202 */ /* 0x000fe20000000f00 */
[----:B-12---:R3:W-:Y:S06]  /*3000*/  STL.64 [R1+0x8], R10 ;  /* 0x0000080a01007387 */ /* 0x0067ec0000100a00 */
[----:B------:R-:W-:-:S07]  /*3010*/  LEPC R20, `(.L_x_42) ;  /* 0x000000001014794e */ /* 0x000fce0000000000 */
[----:B---3--:R-:W-:Y:S05]  /*3020*/  CALL.ABS.NOINC R8 ;  /* 0x0000000008007343 */ /* 0x008fea0003c00000 */
.L_x_42:
[----:B------:R-:W-:Y:S01]  /*3030*/  ISETP.NE.AND P6, PT, R25, RZ, PT ;  /* 0x000000ff1900720c */ /* 0x000fe20003fc5270 */
[----:B------:R-:W-:Y:S01]  /*3040*/  VIADD R24, R24, 0x1 ;  /* 0x0000000118187836 */ /* 0x000fe20000000000 */
[----:B------:R-:W-:-:S04]  /*3050*/  IADD3 R22, P0, PT, R22, 0x8, RZ ;  /* 0x0000000816167810 */ /* 0x000fc80007f1e0ff */
[----:B------:R-:W-:-:S07]  /*3060*/  IADD3.X R23, PT, PT, RZ, R23, RZ, P0, !PT ;  /* 0x00000017ff177210 */ /* 0x000fce00007fe4ff */
[----:B------:R-:W-:Y:S05]  /*3070*/  @P6 BRA `(.L_x_43) ;  /* 0xfffffffc009c6947 */ /* 0x000fea000383ffff */
[----:B------:R-:W-:Y:S05]  /*3080*/  EXIT ;  /* 0x000000000000794d */ /* 0x000fea0003800000 */
.L_x_44:
        /* <DEDUP_REMOVED lines=15> */
.L_x_46:


//--------------------- .nv.global.init           --------------------------
	.section	.nv.global.init,"aw",@progbits
.nv.global.init:
	.type		$str,@object
	.size		$str,(.L_0 - $str)
$str:
        /*0000*/ 	.byte	0x6e, 0x75, 0x6d, 0x4d, 0x69, 0x73, 0x74, 0x61, 0x6b, 0x65, 0x73, 0x5b, 0x25, 0x64, 0x5d, 0x20
        /*0010*/ 	.byte	0x3d, 0x20, 0x25, 0x66, 0x2c, 0x20, 0x20, 0x6e, 0x75, 0x6d, 0x45, 0x79, 0x65, 0x73, 0x20, 0x20
        /*0020*/ 	.byte	0x3d, 0x20, 0x25, 0x64, 0x0a, 0x00
.L_0:


//--------------------- .nv.shared.reserved.0     --------------------------
	.section	.nv.shared.reserved.0,"aw",@nobits
	.weak		__nv_reservedSMEM_offset_0_alias
	.size		__nv_reservedSMEM_offset_0_alias, 0, 64
	.other		__nv_reservedSMEM_offset_0_alias,@"STO_CUDA_RESERVED_SHARED STV_DEFAULT"
__nv_reservedSMEM_offset_0_alias:
	.zero		0
	.zero		64


//--------------------- .nv.constant0._Z10freeMemoryP7MyClassi --------------------------
	.section	.nv.constant0._Z10freeMemoryP7MyClassi,"a",@progbits
	.sectionflags	@""
	.align	4
.nv.constant0._Z10freeMemoryP7MyClassi:
	.zero		908


//--------------------- .nv.constant0._Z20initializeAndProcessP7MyClassii --------------------------
	.section	.nv.constant0._Z20initializeAndProcessP7MyClassii,"a",@progbits
	.sectionflags	@""
	.align	4
.nv.constant0._Z20initializeAndProcessP7MyClassii:
	.zero		912


//--------------------- SYMBOLS --------------------------

	.type		.nv.reservedSmem.offset0,@object
	.size		.nv.reservedSmem.offset0,0x4
	.type		free,@function
	.type		vprintf,@function
	.type		malloc,@function
